// auto-generated by cutlass_sweep.gemm — config: {"arch": "sm_90", "cluster_m": 1, "cluster_n": 1, "dtype": "bf16", "dtype_b": "bf16", "layout": "nt", "stages": 0, "tile_k": 256, "tile_m": 128, "tile_n": 16}
#include "cutlass/cutlass.h"
#include "cutlass/gemm/collective/collective_builder.hpp"
#include "cutlass/gemm/device/gemm_universal_adapter.h"
#include "cutlass/gemm/kernel/gemm_universal.hpp"
#include "cutlass/epilogue/collective/collective_builder.hpp"

using ElemA = cutlass::bfloat16_t;
using ElemB = cutlass::bfloat16_t;
using ElemCD = cutlass::bfloat16_t;
using Acc  = float;
using TileShape    = cute::Shape<cute::_128, cute::_16, cute::_256>;
using ClusterShape = cute::Shape<cute::_1, cute::_1, cute::_1>;

using CollectiveEpilogue = typename cutlass::epilogue::collective::CollectiveBuilder<
    cutlass::arch::Sm90, cutlass::arch::OpClassTensorOp,
    TileShape, ClusterShape,
    cutlass::epilogue::collective::EpilogueTileAuto,
    Acc, Acc,
    ElemCD, cutlass::layout::RowMajor, 128 / cutlass::sizeof_bits<ElemCD>::value,
    ElemCD, cutlass::layout::RowMajor, 128 / cutlass::sizeof_bits<ElemCD>::value,
    cutlass::epilogue::collective::EpilogueScheduleAuto
  >::CollectiveOp;

using CollectiveMainloop = typename cutlass::gemm::collective::CollectiveBuilder<
    cutlass::arch::Sm90, cutlass::arch::OpClassTensorOp,
    ElemA, cutlass::layout::RowMajor, 128 / cutlass::sizeof_bits<ElemA>::value,
    ElemB, cutlass::layout::ColumnMajor, 128 / cutlass::sizeof_bits<ElemB>::value,
    Acc,
    TileShape, ClusterShape,
    cutlass::gemm::collective::StageCountAutoCarveout<static_cast<int>(sizeof(typename CollectiveEpilogue::SharedStorage))>,
    cutlass::gemm::collective::KernelScheduleAuto
  >::CollectiveOp;

using GemmKernel = cutlass::gemm::kernel::GemmUniversal<
    cute::Shape<int,int,int,int>,
    CollectiveMainloop,
    CollectiveEpilogue
>;
using Gemm = cutlass::gemm::device::GemmUniversalAdapter<GemmKernel>;

// Force the device kernel symbol into the cubin without needing a host main.
auto* _anchor = &cutlass::device_kernel<GemmKernel>;


// ===== COMPILED SASS (sm_90a) =====

	.target	sm_90a

	.elftype	@"ET_EXEC"


//--------------------- .note.nv.tkinfo           --------------------------
	.section	.note.nv.tkinfo,"",@"SHT_NOTE"
	.sectionflags	@"SHF_NOTE_NV_TKINFO"
	.tkinfo
        /*0018*/ 	.word	0x00000002
        /*0030*/ 	.string	""
        /*0030*/ 	.string	"ptxas"
        /*0030*/ 	.string	"Cuda compilation tools, release 13.0, V13.0.88"
        /*0030*/ 	.string	"Build cuda_13.0.r13.0/compiler.36424714_0"
        /*0030*/ 	.string	"-arch sm_90a -m 64 "



//--------------------- .note.nv.cuinfo           --------------------------
	.section	.note.nv.cuinfo,"",@"SHT_NOTE"
	.sectionflags	@"SHF_NOTE_NV_CUINFO"
        /*0018*/ 	.short	0x0002
        /*001a*/ 	.short	0x005a
        /*001c*/ 	.short	0x0082
	.zero		2


//--------------------- .nv.info                  --------------------------
	.section	.nv.info,"",@"SHT_CUDA_INFO"
	.align	4


	//----- nvinfo : EIATTR_REGCOUNT
	.align		4
        /*0000*/ 	.byte	0x04, 0x2f
        /*0002*/ 	.short	(.L_15 - .L_14)
	.align		4
.L_14:
        /*0004*/ 	.word	index@(_ZN7cutlass13device_kernelINS_4gemm6kernel13GemmUniversalIN4cute5tupleIJiiiiEEENS1_10collective13CollectiveMmaINS1_34MainloopSm90TmaGmmaWarpSpecializedILi3ENS5_IJNS4_1CILi1EEESB_SB_EEENS1_35KernelTmaWarpSpecializedCooperativeEEENS5_IJNSA_ILi128EEENSA_ILi16EEENSA_ILi256EEEEEENS_10bfloat16_tENS5_IJlSB_lEEESJ_SK_NS4_8TiledMMAINS4_8MMA_AtomIJNS4_4SM904GMMA27MMA_64x16x16_F32BF16BF16_SSILNSO_5MajorE0ELSQ_0ELNSO_7ScaleInE1ELSR_1EEEEEENS4_6LayoutINS5_IJNSA_ILi2EEESB_SB_EEENS5_IJSB_NSA_ILi0EEESX_EEEEENS5_IJNS4_10UnderscoreES10_S10_EEEEENS4_13SM90_TMA_LOADENS4_14ComposedLayoutINS4_7SwizzleILi3ELi4ELi3EEENS4_18smem_ptr_flag_bitsILi16EEENSU_INS5_IJNSA_ILi8EEENSA_ILi64EEEEEENS5_IJS1A_SB_EEEEEEEvNS4_8identityES13_S1E_vS1F_EENS_8epilogue10collective6detail29Sm90TmaWarpSpecializedAdapterINS1I_15DefaultEpilogueISJ_SK_SK_NS1H_6thread17LinearCombinationISJ_Li1EffLNS1M_9ScaleType4KindE0ELNS_15FloatRoundStyleE2ESJ_EENS1_15EpilogueDefaultEEEEEvvEEEEvNT_6ParamsE)
        /*0008*/ 	.word	0x000000a8


	//----- nvinfo : EIATTR_FRAME_SIZE
	.align		4
.L_15:
        /*000c*/ 	.byte	0x04, 0x11
        /*000e*/ 	.short	(.L_17 - .L_16)
	.align		4
.L_16:
        /*0010*/ 	.word	index@(_ZN7cutlass13device_kernelINS_4gemm6kernel13GemmUniversalIN4cute5tupleIJiiiiEEENS1_10collective13CollectiveMmaINS1_34MainloopSm90TmaGmmaWarpSpecializedILi3ENS5_IJNS4_1CILi1EEESB_SB_EEENS1_35KernelTmaWarpSpecializedCooperativeEEENS5_IJNSA_ILi128EEENSA_ILi16EEENSA_ILi256EEEEEENS_10bfloat16_tENS5_IJlSB_lEEESJ_SK_NS4_8TiledMMAINS4_8MMA_AtomIJNS4_4SM904GMMA27MMA_64x16x16_F32BF16BF16_SSILNSO_5MajorE0ELSQ_0ELNSO_7ScaleInE1ELSR_1EEEEEENS4_6LayoutINS5_IJNSA_ILi2EEESB_SB_EEENS5_IJSB_NSA_ILi0EEESX_EEEEENS5_IJNS4_10UnderscoreES10_S10_EEEEENS4_13SM90_TMA_LOADENS4_14ComposedLayoutINS4_7SwizzleILi3ELi4ELi3EEENS4_18smem_ptr_flag_bitsILi16EEENSU_INS5_IJNSA_ILi8EEENSA_ILi64EEEEEENS5_IJS1A_SB_EEEEEEEvNS4_8identityES13_S1E_vS1F_EENS_8epilogue10collective6detail29Sm90TmaWarpSpecializedAdapterINS1I_15DefaultEpilogueISJ_SK_SK_NS1H_6thread17LinearCombinationISJ_Li1EffLNS1M_9ScaleType4KindE0ELNS_15FloatRoundStyleE2ESJ_EENS1_15EpilogueDefaultEEEEEvvEEEEvNT_6ParamsE)
        /*0014*/ 	.word	0x00000000


	//----- nvinfo : EIATTR_MIN_STACK_SIZE
	.align		4
.L_17:
        /*0018*/ 	.byte	0x04, 0x12
        /*001a*/ 	.short	(.L_19 - .L_18)
	.align		4
.L_18:
        /*001c*/ 	.word	index@(_ZN7cutlass13device_kernelINS_4gemm6kernel13GemmUniversalIN4cute5tupleIJiiiiEEENS1_10collective13CollectiveMmaINS1_34MainloopSm90TmaGmmaWarpSpecializedILi3ENS5_IJNS4_1CILi1EEESB_SB_EEENS1_35KernelTmaWarpSpecializedCooperativeEEENS5_IJNSA_ILi128EEENSA_ILi16EEENSA_ILi256EEEEEENS_10bfloat16_tENS5_IJlSB_lEEESJ_SK_NS4_8TiledMMAINS4_8MMA_AtomIJNS4_4SM904GMMA27MMA_64x16x16_F32BF16BF16_SSILNSO_5MajorE0ELSQ_0ELNSO_7ScaleInE1ELSR_1EEEEEENS4_6LayoutINS5_IJNSA_ILi2EEESB_SB_EEENS5_IJSB_NSA_ILi0EEESX_EEEEENS5_IJNS4_10UnderscoreES10_S10_EEEEENS4_13SM90_TMA_LOADENS4_14ComposedLayoutINS4_7SwizzleILi3ELi4ELi3EEENS4_18smem_ptr_flag_bitsILi16EEENSU_INS5_IJNSA_ILi8EEENSA_ILi64EEEEEENS5_IJS1A_SB_EEEEEEEvNS4_8identityES13_S1E_vS1F_EENS_8epilogue10collective6detail29Sm90TmaWarpSpecializedAdapterINS1I_15DefaultEpilogueISJ_SK_SK_NS1H_6thread17LinearCombinationISJ_Li1EffLNS1M_9ScaleType4KindE0ELNS_15FloatRoundStyleE2ESJ_EENS1_15EpilogueDefaultEEEEEvvEEEEvNT_6ParamsE)
        /*0020*/ 	.word	0x00000000
.L_19:


//--------------------- .nv.compat                --------------------------
	.section	.nv.compat,"",@"SHT_CUDA_COMPAT_INFO"
	.align	4
        /*0000*/ 	.byte	0x02, 0x09, 0x01, 0x00, 0x02, 0x02, 0x04, 0x00, 0x02, 0x05, 0x05, 0x00, 0x03, 0x07, 0x01, 0x01
        /*0010*/ 	.byte	0x02, 0x03, 0x01, 0x00, 0x02, 0x06, 0x01, 0x00, 0x04, 0x0b, 0x08, 0x00, 0x00, 0x00, 0x00, 0x00
        /*0020*/ 	.byte	0x00, 0x00, 0x00, 0x00


//--------------------- .nv.info._ZN7cutlass13device_kernelINS_4gemm6kernel13GemmUniversalIN4cute5tupleIJiiiiEEENS1_10collective13CollectiveMmaINS1_34MainloopSm90TmaGmmaWarpSpecializedILi3ENS5_IJNS4_1CILi1EEESB_SB_EEENS1_35KernelTmaWarpSpecializedCooperativeEEENS5_IJNSA_ILi128EEENSA_ILi16EEENSA_ILi256EEEEEENS_10bfloat16_tENS5_IJlSB_lEEESJ_SK_NS4_8TiledMMAINS4_8MMA_AtomIJNS4_4SM904GMMA27MMA_64x16x16_F32BF16BF16_SSILNSO_5MajorE0ELSQ_0ELNSO_7ScaleInE1ELSR_1EEEEEENS4_6LayoutINS5_IJNSA_ILi2EEESB_SB_EEENS5_IJSB_NSA_ILi0EEESX_EEEEENS5_IJNS4_10UnderscoreES10_S10_EEEEENS4_13SM90_TMA_LOADENS4_14ComposedLayoutINS4_7SwizzleILi3ELi4ELi3EEENS4_18smem_ptr_flag_bitsILi16EEENSU_INS5_IJNSA_ILi8EEENSA_ILi64EEEEEENS5_IJS1A_SB_EEEEEEEvNS4_8identityES13_S1E_vS1F_EENS_8epilogue10collective6detail29Sm90TmaWarpSpecializedAdapterINS1I_15DefaultEpilogueISJ_SK_SK_NS1H_6thread17LinearCombinationISJ_Li1EffLNS1M_9ScaleType4KindE0ELNS_15FloatRoundStyleE2ESJ_EENS1_15EpilogueDefaultEEEEEvvEEEEvNT_6ParamsE --------------------------
	.section	.nv.info._ZN7cutlass13device_kernelINS_4gemm6kernel13GemmUniversalIN4cute5tupleIJiiiiEEENS1_10collective13CollectiveMmaINS1_34MainloopSm90TmaGmmaWarpSpecializedILi3ENS5_IJNS4_1CILi1EEESB_SB_EEENS1_35KernelTmaWarpSpecializedCooperativeEEENS5_IJNSA_ILi128EEENSA_ILi16EEENSA_ILi256EEEEEENS_10bfloat16_tENS5_IJlSB_lEEESJ_SK_NS4_8TiledMMAINS4_8MMA_AtomIJNS4_4SM904GMMA27MMA_64x16x16_F32BF16BF16_SSILNSO_5MajorE0ELSQ_0ELNSO_7ScaleInE1ELSR_1EEEEEENS4_6LayoutINS5_IJNSA_ILi2EEESB_SB_EEENS5_IJSB_NSA_ILi0EEESX_EEEEENS5_IJNS4_10UnderscoreES10_S10_EEEEENS4_13SM90_TMA_LOADENS4_14ComposedLayoutINS4_7SwizzleILi3ELi4ELi3EEENS4_18smem_ptr_flag_bitsILi16EEENSU_INS5_IJNSA_ILi8EEENSA_ILi64EEEEEENS5_IJS1A_SB_EEEEEEEvNS4_8identityES13_S1E_vS1F_EENS_8epilogue10collective6detail29Sm90TmaWarpSpecializedAdapterINS1I_15DefaultEpilogueISJ_SK_SK_NS1H_6thread17LinearCombinationISJ_Li1EffLNS1M_9ScaleType4KindE0ELNS_15FloatRoundStyleE2ESJ_EENS1_15EpilogueDefaultEEEEEvvEEEEvNT_6ParamsE,"",@"SHT_CUDA_INFO"
	.sectionflags	@""
	.align	4


	//----- nvinfo : EIATTR_CUDA_API_VERSION
	.align		4
        /*0000*/ 	.byte	0x04, 0x37
        /*0002*/ 	.short	(.L_21 - .L_20)
.L_20:
        /*0004*/ 	.word	0x00000082


	//----- nvinfo : EIATTR_KPARAM_INFO
	.align		4
.L_21:
        /*0008*/ 	.byte	0x04, 0x17
        /*000a*/ 	.short	(.L_23 - .L_22)
.L_22:
        /*000c*/ 	.word	0x00000000
        /*0010*/ 	.short	0x0000
        /*0012*/ 	.short	0x0070
        /*0014*/ 	.byte	0x00, 0xf0, 0x01, 0x10


	//----- nvinfo : EIATTR_SPARSE_MMA_MASK
	.align		4
.L_23:
        /*0018*/ 	.byte	0x03, 0x50
        /*001a*/ 	.short	0x0000


	//----- nvinfo : EIATTR_MAXREG_COUNT
	.align		4
        /*001c*/ 	.byte	0x03, 0x1b
        /*001e*/ 	.short	0x00a8


	//----- nvinfo : EIATTR_NUM_BARRIERS
	.align		4
        /*0020*/ 	.byte	0x02, 0x4c
        /*0022*/ 	.byte	0x01
	.zero		1


	//----- nvinfo : EIATTR_EXTERNS
	.align		4
        /*0024*/ 	.byte	0x04, 0x0f
        /*0026*/ 	.short	(.L_25 - .L_24)


	//   ....[0]....
	.align		4
.L_24:
        /*0028*/ 	.word	index@(__assertfail)


	//----- nvinfo : EIATTR_MERCURY_ISA_VERSION
	.align		4
.L_25:
        /*002c*/ 	.byte	0x03, 0x5f
        /*002e*/ 	.short	0x0101


	//----- nvinfo : EIATTR_INT_WARP_WIDE_INSTR_OFFSETS
	.align		4
        /*0030*/ 	.byte	0x04, 0x31
        /*0032*/ 	.short	(.L_27 - .L_26)


	//   ....[0]....
.L_26:
        /*0034*/ 	.word	0x00000390


	//   ....[1]....
        /*0038*/ 	.word	0x000003a0


	//   ....[2]....
        /*003c*/ 	.word	0x000004c0


	//----- nvinfo : EIATTR_COOP_GROUP_MASK_REGIDS
	.align		4
.L_27:
        /*0040*/ 	.byte	0x04, 0x29
        /*0042*/ 	.short	(.L_29 - .L_28)


	//   ....[0]....
.L_28:
        /*0044*/ 	.word	0xffffffff


	//   ....[1]....
        /*0048*/ 	.word	0xffffffff


	//   ....[2]....
        /*004c*/ 	.word	0xffffffff


	//   ....[3]....
        /*0050*/ 	.word	0xffffffff


	//   ....[4]....
        /*0054*/ 	.word	0xffffffff


	//----- nvinfo : EIATTR_COOP_GROUP_INSTR_OFFSETS
	.align		4
.L_29:
        /*0058*/ 	.byte	0x04, 0x28
        /*005a*/ 	.short	(.L_31 - .L_30)


	//   ....[0]....
.L_30:
        /*005c*/ 	.word	0x00000060


	//   ....[1]....
        /*0060*/ 	.word	0x00000070


	//   ....[2]....
        /*0064*/ 	.word	0x00000130


	//   ....[3]....
        /*0068*/ 	.word	0x000002a0


	//   ....[4]....
        /*006c*/ 	.word	0x00001160


	//----- nvinfo : EIATTR_REG_RECONFIG
	.align		4
.L_31:
        /*0070*/ 	.byte	0x01, 0x54
	.zero		2


	//----- nvinfo : EIATTR_SYSCALL_OFFSETS
	.align		4
        /*0074*/ 	.byte	0x04, 0x46
        /*0076*/ 	.short	(.L_33 - .L_32)


	//   ....[0]....
.L_32:
        /*0078*/ 	.word	0x00001350


	//----- nvinfo : EIATTR_MBARRIER_INSTR_OFFSETS
	.align		4
.L_33:
        /*007c*/ 	.byte	0x04, 0x39
        /*007e*/ 	.short	(.L_35 - .L_34)


	//   ....[0]....
.L_34:
        /*0080*/ 	.word	0x00000230
        /*0084*/ 	.word	0x000000ff
        /*0088*/ 	.word	0x00000000
        /*008c*/ 	.short	0x0100
        /*008e*/ 	.byte	0x08
	.zero		1


	//   ....[1]....
        /*0090*/ 	.word	0x00000240
        /*0094*/ 	.word	0x000000ff
        /*0098*/ 	.word	0x00000018
        /*009c*/ 	.short	0x0100
        /*009e*/ 	.byte	0x08
	.zero		1


	//   ....[2]....
        /*00a0*/ 	.word	0x00000250
        /*00a4*/ 	.word	0x000000ff
        /*00a8*/ 	.word	0x00000008
        /*00ac*/ 	.short	0x0100
        /*00ae*/ 	.byte	0x08
	.zero		1


	//   ....[3]....
        /*00b0*/ 	.word	0x00000260
        /*00b4*/ 	.word	0x000000ff
        /*00b8*/ 	.word	0x00000020
        /*00bc*/ 	.short	0x0100
        /*00be*/ 	.byte	0x08
	.zero		1


	//   ....[4]....
        /*00c0*/ 	.word	0x00000270
        /*00c4*/ 	.word	0x000000ff
        /*00c8*/ 	.word	0x00000010
        /*00cc*/ 	.short	0x0100
        /*00ce*/ 	.byte	0x08
	.zero		1


	//   ....[5]....
        /*00d0*/ 	.word	0x00000280
        /*00d4*/ 	.word	0x000000ff
        /*00d8*/ 	.word	0x00000028
        /*00dc*/ 	.short	0x0100
        /*00de*/ 	.byte	0x08
	.zero		1


	//   ....[6]....
        /*00e0*/ 	.word	0x00000540
        /*00e4*/ 	.word	0x000000ff
        /*00e8*/ 	.word	0x00000040
        /*00ec*/ 	.short	0x0100
        /*00ee*/ 	.byte	0x08
	.zero		1


	//   ....[7]....
        /*00f0*/ 	.word	0x000005a0
        /*00f4*/ 	.word	0x000000ff
        /*00f8*/ 	.word	0x00000048
        /*00fc*/ 	.short	0x0100
        /*00fe*/ 	.byte	0x08
	.zero		1


	//   ....[8]....
        /*0100*/ 	.word	0x000013d0
        /*0104*/ 	.word	0x00000003
        /*0108*/ 	.word	0x00000000
        /*010c*/ 	.short	0x010a
        /*010e*/ 	.byte	0x3f
	.zero		1


	//   ....[9]....
        /*0110*/ 	.word	0x00001430
        /*0114*/ 	.word	0x00000003
        /*0118*/ 	.word	0x00000000
        /*011c*/ 	.short	0x010a
        /*011e*/ 	.byte	0x3f
	.zero		1


	//   ....[10]....
        /*0120*/ 	.word	0x00001ce0
        /*0124*/ 	.word	0x000000ff
        /*0128*/ 	.word	0x00000000
        /*012c*/ 	.short	0x010a
        /*012e*/ 	.byte	0x04
	.zero		1


	//   ....[11]....
        /*0130*/ 	.word	0x00001d20
        /*0134*/ 	.word	0x000000ff
        /*0138*/ 	.word	0x00000000
        /*013c*/ 	.short	0x010a
        /*013e*/ 	.byte	0x04
	.zero		1


	//   ....[12]....
        /*0140*/ 	.word	0x000024c0
        /*0144*/ 	.word	0x000000ff
        /*0148*/ 	.word	0x00000000
        /*014c*/ 	.short	0x0101
        /*014e*/ 	.byte	0x0a
	.zero		1


	//   ....[13]....
        /*0150*/ 	.word	0x000026a0
        /*0154*/ 	.word	0x000000ff
        /*0158*/ 	.word	0x00000000
        /*015c*/ 	.short	0x0101
        /*015e*/ 	.byte	0x06
	.zero		1


	//   ....[14]....
        /*0160*/ 	.word	0x000042e0
        /*0164*/ 	.word	0x0000000e
        /*0168*/ 	.word	0x00000018
        /*016c*/ 	.short	0x010a
        /*016e*/ 	.byte	0x3f
	.zero		1


	//   ....[15]....
        /*0170*/ 	.word	0x00004890
        /*0174*/ 	.word	0x00000005
        /*0178*/ 	.word	0x00000048
        /*017c*/ 	.short	0x0101
        /*017e*/ 	.byte	0x3f
	.zero		1


	//   ....[16]....
        /*0180*/ 	.word	0x00004fd0
        /*0184*/ 	.word	0x00000007
        /*0188*/ 	.word	0x00000000
        /*018c*/ 	.short	0x010a
        /*018e*/ 	.byte	0x3f
	.zero		1


	//   ....[17]....
        /*0190*/ 	.word	0x00005050
        /*0194*/ 	.word	0x00000006
        /*0198*/ 	.word	0x00000000
        /*019c*/ 	.short	0x010a
        /*019e*/ 	.byte	0x3f
	.zero		1


	//   ....[18]....
        /*01a0*/ 	.word	0x000050e0
        /*01a4*/ 	.word	0x00000003
        /*01a8*/ 	.word	0x00000000
        /*01ac*/ 	.short	0x010a
        /*01ae*/ 	.byte	0x3f
	.zero		1


	//   ....[19]....
        /*01b0*/ 	.word	0x00005140
        /*01b4*/ 	.word	0x00000003
        /*01b8*/ 	.word	0x00000000
        /*01bc*/ 	.short	0x010a
        /*01be*/ 	.byte	0x3f
	.zero		1


	//   ....[20]....
        /*01c0*/ 	.word	0x000051a0
        /*01c4*/ 	.word	0x00000003
        /*01c8*/ 	.word	0x00000000
        /*01cc*/ 	.short	0x010a
        /*01ce*/ 	.byte	0x3f
	.zero		1


	//   ....[21]....
        /*01d0*/ 	.word	0x00005270
        /*01d4*/ 	.word	0x0000000e
        /*01d8*/ 	.word	0x00000018
        /*01dc*/ 	.short	0x010a
        /*01de*/ 	.byte	0x3f
	.zero		1


	//   ....[22]....
        /*01e0*/ 	.word	0x00005340
        /*01e4*/ 	.word	0x00000007
        /*01e8*/ 	.word	0x00000000
        /*01ec*/ 	.short	0x010a
        /*01ee*/ 	.byte	0x3f
	.zero		1


	//   ....[23]....
        /*01f0*/ 	.word	0x00005390
        /*01f4*/ 	.word	0x00000006
        /*01f8*/ 	.word	0x00000000
        /*01fc*/ 	.short	0x010a
        /*01fe*/ 	.byte	0x3f
	.zero		1


	//----- nvinfo : EIATTR_NUM_MBARRIERS
	.align		4
.L_35:
        /*0200*/ 	.byte	0x03, 0x38
        /*0202*/ 	.short	0x0008


	//----- nvinfo : EIATTR_EXIT_INSTR_OFFSETS
	.align		4
        /*0204*/ 	.byte	0x04, 0x1c
        /*0206*/ 	.short	(.L_37 - .L_36)


	//   ....[0]....
.L_36:
        /*0208*/ 	.word	0x00000640


	//   ....[1]....
        /*020c*/ 	.word	0x00000f00


	//   ....[2]....
        /*0210*/ 	.word	0x000039c0


	//   ....[3]....
        /*0214*/ 	.word	0x00003ff0


	//   ....[4]....
        /*0218*/ 	.word	0x00005130


	//----- nvinfo : EIATTR_MAX_THREADS
	.align		4
.L_37:
        /*021c*/ 	.byte	0x04, 0x05
        /*021e*/ 	.short	(.L_39 - .L_38)
.L_38:
        /*0220*/ 	.word	0x00000180
        /*0224*/ 	.word	0x00000001
        /*0228*/ 	.word	0x00000001


	//----- nvinfo : EIATTR_CRS_STACK_SIZE
	.align		4
.L_39:
        /*022c*/ 	.byte	0x04, 0x1e
        /*022e*/ 	.short	(.L_41 - .L_40)
.L_40:
        /*0230*/ 	.word	0x00000000


	//----- nvinfo : EIATTR_CBANK_PARAM_SIZE
	.align		4
.L_41:
        /*0234*/ 	.byte	0x03, 0x19
        /*0236*/ 	.short	0x0470


	//----- nvinfo : EIATTR_PARAM_CBANK
	.align		4
        /*0238*/ 	.byte	0x04, 0x0a
        /*023a*/ 	.short	(.L_43 - .L_42)
	.align		4
.L_42:
        /*023c*/ 	.word	index@(.nv.constant0._ZN7cutlass13device_kernelINS_4gemm6kernel13GemmUniversalIN4cute5tupleIJiiiiEEENS1_10collective13CollectiveMmaINS1_34MainloopSm90TmaGmmaWarpSpecializedILi3ENS5_IJNS4_1CILi1EEESB_SB_EEENS1_35KernelTmaWarpSpecializedCooperativeEEENS5_IJNSA_ILi128EEENSA_ILi16EEENSA_ILi256EEEEEENS_10bfloat16_tENS5_IJlSB_lEEESJ_SK_NS4_8TiledMMAINS4_8MMA_AtomIJNS4_4SM904GMMA27MMA_64x16x16_F32BF16BF16_SSILNSO_5MajorE0ELSQ_0ELNSO_7ScaleInE1ELSR_1EEEEEENS4_6LayoutINS5_IJNSA_ILi2EEESB_SB_EEENS5_IJSB_NSA_ILi0EEESX_EEEEENS5_IJNS4_10UnderscoreES10_S10_EEEEENS4_13SM90_TMA_LOADENS4_14ComposedLayoutINS4_7SwizzleILi3ELi4ELi3EEENS4_18smem_ptr_flag_bitsILi16EEENSU_INS5_IJNSA_ILi8EEENSA_ILi64EEEEEENS5_IJS1A_SB_EEEEEEEvNS4_8identityES13_S1E_vS1F_EENS_8epilogue10collective6detail29Sm90TmaWarpSpecializedAdapterINS1I_15DefaultEpilogueISJ_SK_SK_NS1H_6thread17LinearCombinationISJ_Li1EffLNS1M_9ScaleType4KindE0ELNS_15FloatRoundStyleE2ESJ_EENS1_15EpilogueDefaultEEEEEvvEEEEvNT_6ParamsE)
        /*0240*/ 	.short	0x0210
        /*0242*/ 	.short	0x0470


	//----- nvinfo : EIATTR_SW_WAR
	.align		4
.L_43:
        /*0244*/ 	.byte	0x04, 0x36
        /*0246*/ 	.short	(.L_45 - .L_44)
.L_44:
        /*0248*/ 	.word	0x00000008
.L_45:


//--------------------- .nv.callgraph             --------------------------
	.section	.nv.callgraph,"",@"SHT_CUDA_CALLGRAPH"
	.align	4
	.sectionentsize	8
	.align		4
        /*0000*/ 	.word	0x00000000
	.align		4
        /*0004*/ 	.word	0xffffffff
	.align		4
        /*0008*/ 	.word	index@(_ZN7cutlass13device_kernelINS_4gemm6kernel13GemmUniversalIN4cute5tupleIJiiiiEEENS1_10collective13CollectiveMmaINS1_34MainloopSm90TmaGmmaWarpSpecializedILi3ENS5_IJNS4_1CILi1EEESB_SB_EEENS1_35KernelTmaWarpSpecializedCooperativeEEENS5_IJNSA_ILi128EEENSA_ILi16EEENSA_ILi256EEEEEENS_10bfloat16_tENS5_IJlSB_lEEESJ_SK_NS4_8TiledMMAINS4_8MMA_AtomIJNS4_4SM904GMMA27MMA_64x16x16_F32BF16BF16_SSILNSO_5MajorE0ELSQ_0ELNSO_7ScaleInE1ELSR_1EEEEEENS4_6LayoutINS5_IJNSA_ILi2EEESB_SB_EEENS5_IJSB_NSA_ILi0EEESX_EEEEENS5_IJNS4_10UnderscoreES10_S10_EEEEENS4_13SM90_TMA_LOADENS4_14ComposedLayoutINS4_7SwizzleILi3ELi4ELi3EEENS4_18smem_ptr_flag_bitsILi16EEENSU_INS5_IJNSA_ILi8EEENSA_ILi64EEEEEENS5_IJS1A_SB_EEEEEEEvNS4_8identityES13_S1E_vS1F_EENS_8epilogue10collective6detail29Sm90TmaWarpSpecializedAdapterINS1I_15DefaultEpilogueISJ_SK_SK_NS1H_6thread17LinearCombinationISJ_Li1EffLNS1M_9ScaleType4KindE0ELNS_15FloatRoundStyleE2ESJ_EENS1_15EpilogueDefaultEEEEEvvEEEEvNT_6ParamsE)
	.align		4
        /*000c*/ 	.word	index@(__assertfail)
	.align		4
        /*0010*/ 	.word	0x00000000
	.align		4
        /*0014*/ 	.word	0xfffffffe
	.align		4
        /*0018*/ 	.word	0x00000000
	.align		4
        /*001c*/ 	.word	0xfffffffd
	.align		4
        /*0020*/ 	.word	0x00000000
	.align		4
        /*0024*/ 	.word	0xfffffffc


//--------------------- .nv.constant4             --------------------------
	.section	.nv.constant4,"a",@progbits
	.align	8
	.align		8
.nv.constant4:
        /*0000*/ 	.dword	__assertfail
	.align		8
        /*0008*/ 	.dword	__unnamed_1
	.align		8
        /*0010*/ 	.dword	_ZN39_INTERNAL_efb087d2_4_k_cu_ecca0c78_38984cuda3std3__45__cpo5beginE
	.align		8
        /*0018*/ 	.dword	_ZN39_INTERNAL_efb087d2_4_k_cu_ecca0c78_38984cuda3std3__45__cpo3endE
	.align		8
        /*0020*/ 	.dword	_ZN39_INTERNAL_efb087d2_4_k_cu_ecca0c78_38984cuda3std3__45__cpo6cbeginE
	.align		8
        /*0028*/ 	.dword	_ZN39_INTERNAL_efb087d2_4_k_cu_ecca0c78_38984cuda3std3__45__cpo4cendE
	.align		8
        /*0030*/ 	.dword	_ZN39_INTERNAL_efb087d2_4_k_cu_ecca0c78_38984cuda3std3__441_GLOBAL__N__efb087d2_4_k_cu_ecca0c78_38986ignoreE
	.align		8
        /*0038*/ 	.dword	_ZN39_INTERNAL_efb087d2_4_k_cu_ecca0c78_38984cuda3std3__419piecewise_constructE
	.align		8
        /*0040*/ 	.dword	_ZN39_INTERNAL_efb087d2_4_k_cu_ecca0c78_38984cuda3std3__48in_placeE
	.align		8
        /*0048*/ 	.dword	_ZN39_INTERNAL_efb087d2_4_k_cu_ecca0c78_38984cuda3std6ranges3__45__cpo4swapE
	.align		8
        /*0050*/ 	.dword	_ZN39_INTERNAL_efb087d2_4_k_cu_ecca0c78_38984cuda3std6ranges3__45__cpo9iter_moveE
	.align		8
        /*0058*/ 	.dword	_ZN39_INTERNAL_efb087d2_4_k_cu_ecca0c78_38984cute7productE
	.align		8
        /*0060*/ 	.dword	_ZN39_INTERNAL_efb087d2_4_k_cu_ecca0c78_38984cute1_E
	.align		8
        /*0068*/ 	.dword	$str$22
	.align		8
        /*0070*/ 	.dword	$str$23


//--------------------- .text._ZN7cutlass13device_kernelINS_4gemm6kernel13GemmUniversalIN4cute5tupleIJiiiiEEENS1_10collective13CollectiveMmaINS1_34MainloopSm90TmaGmmaWarpSpecializedILi3ENS5_IJNS4_1CILi1EEESB_SB_EEENS1_35KernelTmaWarpSpecializedCooperativeEEENS5_IJNSA_ILi128EEENSA_ILi16EEENSA_ILi256EEEEEENS_10bfloat16_tENS5_IJlSB_lEEESJ_SK_NS4_8TiledMMAINS4_8MMA_AtomIJNS4_4SM904GMMA27MMA_64x16x16_F32BF16BF16_SSILNSO_5MajorE0ELSQ_0ELNSO_7ScaleInE1ELSR_1EEEEEENS4_6LayoutINS5_IJNSA_ILi2EEESB_SB_EEENS5_IJSB_NSA_ILi0EEESX_EEEEENS5_IJNS4_10UnderscoreES10_S10_EEEEENS4_13SM90_TMA_LOADENS4_14ComposedLayoutINS4_7SwizzleILi3ELi4ELi3EEENS4_18smem_ptr_flag_bitsILi16EEENSU_INS5_IJNSA_ILi8EEENSA_ILi64EEEEEENS5_IJS1A_SB_EEEEEEEvNS4_8identityES13_S1E_vS1F_EENS_8epilogue10collective6detail29Sm90TmaWarpSpecializedAdapterINS1I_15DefaultEpilogueISJ_SK_SK_NS1H_6thread17LinearCombinationISJ_Li1EffLNS1M_9ScaleType4KindE0ELNS_15FloatRoundStyleE2ESJ_EENS1_15EpilogueDefaultEEEEEvvEEEEvNT_6ParamsE --------------------------
	.section	.text._ZN7cutlass13device_kernelINS_4gemm6kernel13GemmUniversalIN4cute5tupleIJiiiiEEENS1_10collective13CollectiveMmaINS1_34MainloopSm90TmaGmmaWarpSpecializedILi3ENS5_IJNS4_1CILi1EEESB_SB_EEENS1_35KernelTmaWarpSpecializedCooperativeEEENS5_IJNSA_ILi128EEENSA_ILi16EEENSA_ILi256EEEEEENS_10bfloat16_tENS5_IJlSB_lEEESJ_SK_NS4_8TiledMMAINS4_8MMA_AtomIJNS4_4SM904GMMA27MMA_64x16x16_F32BF16BF16_SSILNSO_5MajorE0ELSQ_0ELNSO_7ScaleInE1ELSR_1EEEEEENS4_6LayoutINS5_IJNSA_ILi2EEESB_SB_EEENS5_IJSB_NSA_ILi0EEESX_EEEEENS5_IJNS4_10UnderscoreES10_S10_EEEEENS4_13SM90_TMA_LOADENS4_14ComposedLayoutINS4_7SwizzleILi3ELi4ELi3EEENS4_18smem_ptr_flag_bitsILi16EEENSU_INS5_IJNSA_ILi8EEENSA_ILi64EEEEEENS5_IJS1A_SB_EEEEEEEvNS4_8identityES13_S1E_vS1F_EENS_8epilogue10collective6detail29Sm90TmaWarpSpecializedAdapterINS1I_15DefaultEpilogueISJ_SK_SK_NS1H_6thread17LinearCombinationISJ_Li1EffLNS1M_9ScaleType4KindE0ELNS_15FloatRoundStyleE2ESJ_EENS1_15EpilogueDefaultEEEEEvvEEEEvNT_6ParamsE,"ax",@progbits
	.align	128
.text._ZN7cutlass13device_kernelINS_4gemm6kernel13GemmUniversalIN4cute5tupleIJiiiiEEENS1_10collective13CollectiveMmaINS1_34MainloopSm90TmaGmmaWarpSpecializedILi3ENS5_IJNS4_1CILi1EEESB_SB_EEENS1_35KernelTmaWarpSpecializedCooperativeEEENS5_IJNSA_ILi128EEENSA_ILi16EEENSA_ILi256EEEEEENS_10bfloat16_tENS5_IJlSB_lEEESJ_SK_NS4_8TiledMMAINS4_8MMA_AtomIJNS4_4SM904GMMA27MMA_64x16x16_F32BF16BF16_SSILNSO_5MajorE0ELSQ_0ELNSO_7ScaleInE1ELSR_1EEEEEENS4_6LayoutINS5_IJNSA_ILi2EEESB_SB_EEENS5_IJSB_NSA_ILi0EEESX_EEEEENS5_IJNS4_10UnderscoreES10_S10_EEEEENS4_13SM90_TMA_LOADENS4_14ComposedLayoutINS4_7SwizzleILi3ELi4ELi3EEENS4_18smem_ptr_flag_bitsILi16EEENSU_INS5_IJNSA_ILi8EEENSA_ILi64EEEEEENS5_IJS1A_SB_EEEEEEEvNS4_8identityES13_S1E_vS1F_EENS_8epilogue10collective6detail29Sm90TmaWarpSpecializedAdapterINS1I_15DefaultEpilogueISJ_SK_SK_NS1H_6thread17LinearCombinationISJ_Li1EffLNS1M_9ScaleType4KindE0ELNS_15FloatRoundStyleE2ESJ_EENS1_15EpilogueDefaultEEEEEvvEEEEvNT_6ParamsE:
        .type           _ZN7cutlass13device_kernelINS_4gemm6kernel13GemmUniversalIN4cute5tupleIJiiiiEEENS1_10collective13CollectiveMmaINS1_34MainloopSm90TmaGmmaWarpSpecializedILi3ENS5_IJNS4_1CILi1EEESB_SB_EEENS1_35KernelTmaWarpSpecializedCooperativeEEENS5_IJNSA_ILi128EEENSA_ILi16EEENSA_ILi256EEEEEENS_10bfloat16_tENS5_IJlSB_lEEESJ_SK_NS4_8TiledMMAINS4_8MMA_AtomIJNS4_4SM904GMMA27MMA_64x16x16_F32BF16BF16_SSILNSO_5MajorE0ELSQ_0ELNSO_7ScaleInE1ELSR_1EEEEEENS4_6LayoutINS5_IJNSA_ILi2EEESB_SB_EEENS5_IJSB_NSA_ILi0EEESX_EEEEENS5_IJNS4_10UnderscoreES10_S10_EEEEENS4_13SM90_TMA_LOADENS4_14ComposedLayoutINS4_7SwizzleILi3ELi4ELi3EEENS4_18smem_ptr_flag_bitsILi16EEENSU_INS5_IJNSA_ILi8EEENSA_ILi64EEEEEENS5_IJS1A_SB_EEEEEEEvNS4_8identityES13_S1E_vS1F_EENS_8epilogue10collective6detail29Sm90TmaWarpSpecializedAdapterINS1I_15DefaultEpilogueISJ_SK_SK_NS1H_6thread17LinearCombinationISJ_Li1EffLNS1M_9ScaleType4KindE0ELNS_15FloatRoundStyleE2ESJ_EENS1_15EpilogueDefaultEEEEEvvEEEEvNT_6ParamsE,@function
        .size           _ZN7cutlass13device_kernelINS_4gemm6kernel13GemmUniversalIN4cute5tupleIJiiiiEEENS1_10collective13CollectiveMmaINS1_34MainloopSm90TmaGmmaWarpSpecializedILi3ENS5_IJNS4_1CILi1EEESB_SB_EEENS1_35KernelTmaWarpSpecializedCooperativeEEENS5_IJNSA_ILi128EEENSA_ILi16EEENSA_ILi256EEEEEENS_10bfloat16_tENS5_IJlSB_lEEESJ_SK_NS4_8TiledMMAINS4_8MMA_AtomIJNS4_4SM904GMMA27MMA_64x16x16_F32BF16BF16_SSILNSO_5MajorE0ELSQ_0ELNSO_7ScaleInE1ELSR_1EEEEEENS4_6LayoutINS5_IJNSA_ILi2EEESB_SB_EEENS5_IJSB_NSA_ILi0EEESX_EEEEENS5_IJNS4_10UnderscoreES10_S10_EEEEENS4_13SM90_TMA_LOADENS4_14ComposedLayoutINS4_7SwizzleILi3ELi4ELi3EEENS4_18smem_ptr_flag_bitsILi16EEENSU_INS5_IJNSA_ILi8EEENSA_ILi64EEEEEENS5_IJS1A_SB_EEEEEEEvNS4_8identityES13_S1E_vS1F_EENS_8epilogue10collective6detail29Sm90TmaWarpSpecializedAdapterINS1I_15DefaultEpilogueISJ_SK_SK_NS1H_6thread17LinearCombinationISJ_Li1EffLNS1M_9ScaleType4KindE0ELNS_15FloatRoundStyleE2ESJ_EENS1_15EpilogueDefaultEEEEEvvEEEEvNT_6ParamsE,(.L_x_80 - _ZN7cutlass13device_kernelINS_4gemm6kernel13GemmUniversalIN4cute5tupleIJiiiiEEENS1_10collective13CollectiveMmaINS1_34MainloopSm90TmaGmmaWarpSpecializedILi3ENS5_IJNS4_1CILi1EEESB_SB_EEENS1_35KernelTmaWarpSpecializedCooperativeEEENS5_IJNSA_ILi128EEENSA_ILi16EEENSA_ILi256EEEEEENS_10bfloat16_tENS5_IJlSB_lEEESJ_SK_NS4_8TiledMMAINS4_8MMA_AtomIJNS4_4SM904GMMA27MMA_64x16x16_F32BF16BF16_SSILNSO_5MajorE0ELSQ_0ELNSO_7ScaleInE1ELSR_1EEEEEENS4_6LayoutINS5_IJNSA_ILi2EEESB_SB_EEENS5_IJSB_NSA_ILi0EEESX_EEEEENS5_IJNS4_10UnderscoreES10_S10_EEEEENS4_13SM90_TMA_LOADENS4_14ComposedLayoutINS4_7SwizzleILi3ELi4ELi3EEENS4_18smem_ptr_flag_bitsILi16EEENSU_INS5_IJNSA_ILi8EEENSA_ILi64EEEEEENS5_IJS1A_SB_EEEEEEEvNS4_8identityES13_S1E_vS1F_EENS_8epilogue10collective6detail29Sm90TmaWarpSpecializedAdapterINS1I_15DefaultEpilogueISJ_SK_SK_NS1H_6thread17LinearCombinationISJ_Li1EffLNS1M_9ScaleType4KindE0ELNS_15FloatRoundStyleE2ESJ_EENS1_15EpilogueDefaultEEEEEvvEEEEvNT_6ParamsE)
        .other          _ZN7cutlass13device_kernelINS_4gemm6kernel13GemmUniversalIN4cute5tupleIJiiiiEEENS1_10collective13CollectiveMmaINS1_34MainloopSm90TmaGmmaWarpSpecializedILi3ENS5_IJNS4_1CILi1EEESB_SB_EEENS1_35KernelTmaWarpSpecializedCooperativeEEENS5_IJNSA_ILi128EEENSA_ILi16EEENSA_ILi256EEEEEENS_10bfloat16_tENS5_IJlSB_lEEESJ_SK_NS4_8TiledMMAINS4_8MMA_AtomIJNS4_4SM904GMMA27MMA_64x16x16_F32BF16BF16_SSILNSO_5MajorE0ELSQ_0ELNSO_7ScaleInE1ELSR_1EEEEEENS4_6LayoutINS5_IJNSA_ILi2EEESB_SB_EEENS5_IJSB_NSA_ILi0EEESX_EEEEENS5_IJNS4_10UnderscoreES10_S10_EEEEENS4_13SM90_TMA_LOADENS4_14ComposedLayoutINS4_7SwizzleILi3ELi4ELi3EEENS4_18smem_ptr_flag_bitsILi16EEENSU_INS5_IJNSA_ILi8EEENSA_ILi64EEEEEENS5_IJS1A_SB_EEEEEEEvNS4_8identityES13_S1E_vS1F_EENS_8epilogue10collective6detail29Sm90TmaWarpSpecializedAdapterINS1I_15DefaultEpilogueISJ_SK_SK_NS1H_6thread17LinearCombinationISJ_Li1EffLNS1M_9ScaleType4KindE0ELNS_15FloatRoundStyleE2ESJ_EENS1_15EpilogueDefaultEEEEEvvEEEEvNT_6ParamsE,@"STO_CUDA_ENTRY STV_DEFAULT"
_ZN7cutlass13device_kernelINS_4gemm6kernel13GemmUniversalIN4cute5tupleIJiiiiEEENS1_10collective13CollectiveMmaINS1_34MainloopSm90TmaGmmaWarpSpecializedILi3ENS5_IJNS4_1CILi1EEESB_SB_EEENS1_35KernelTmaWarpSpecializedCooperativeEEENS5_IJNSA_ILi128EEENSA_ILi16EEENSA_ILi256EEEEEENS_10bfloat16_tENS5_IJlSB_lEEESJ_SK_NS4_8TiledMMAINS4_8MMA_AtomIJNS4_4SM904GMMA27MMA_64x16x16_F32BF16BF16_SSILNSO_5MajorE0ELSQ_0ELNSO_7ScaleInE1ELSR_1EEEEEENS4_6LayoutINS5_IJNSA_ILi2EEESB_SB_EEENS5_IJSB_NSA_ILi0EEESX_EEEEENS5_IJNS4_10UnderscoreES10_S10_EEEEENS4_13SM90_TMA_LOADENS4_14ComposedLayoutINS4_7SwizzleILi3ELi4ELi3EEENS4_18smem_ptr_flag_bitsILi16EEENSU_INS5_IJNSA_ILi8EEENSA_ILi64EEEEEENS5_IJS1A_SB_EEEEEEEvNS4_8identityES13_S1E_vS1F_EENS_8epilogue10collective6detail29Sm90TmaWarpSpecializedAdapterINS1I_15DefaultEpilogueISJ_SK_SK_NS1H_6thread17LinearCombinationISJ_Li1EffLNS1M_9ScaleType4KindE0ELNS_15FloatRoundStyleE2ESJ_EENS1_15EpilogueDefaultEEEEEvvEEEEvNT_6ParamsE:
[----:B------:R-:W0:Y:S01]  /*0000*/  LDC R1, c[0x0][0x28] ;  /* 0x00000a00ff017b82 */ /* 0x000e220000000800 */
[----:B------:R-:W1:Y:S01]  /*0010*/  S2R R2, SR_TID.X ;  /* 0x0000000000027919 */ /* 0x000e620000002100 */
[----:B------:R-:W-:Y:S01]  /*0020*/  ELECT P0, URZ, PT ;  /* 0x00000000003f782f */ /* 0x000fe20003800000 */
[----:B------:R-:W-:Y:S01]  /*0030*/  BSSY B0, `(.L_x_0) ;  /* 0x000000f000007945 */ /* 0x000fe20003800000 */
[--C-:B-1----:R-:W-:Y:S02]  /*0040*/  SHF.R.U32.HI R0, RZ, 0x5, R2.reuse ;  /* 0x00000005ff007819 */ /* 0x102fe40000011602 */
[----:B------:R-:W-:-:S03]  /*0050*/  SHF.R.U32.HI R7, RZ, 0x7, R2 ;  /* 0x00000007ff077819 */ /* 0x000fc60000011602 */
[----:B------:R-:W1:Y:S04]  /*0060*/  SHFL.IDX PT, R3, R0, RZ, 0x1f ;  /* 0x00001fff00037589 */ /* 0x000e6800000e0000 */
[----:B------:R2:W3:Y:S01]  /*0070*/  SHFL.IDX PT, R10, R7, RZ, 0x1f ;  /* 0x00001fff070a7589 */ /* 0x0004e200000e0000 */
[----:B-1----:R-:W-:-:S13]  /*0080*/  ISETP.NE.OR P0, PT, R3, RZ, !P0 ;  /* 0x000000ff0300720c */ /* 0x002fda0004705670 */
[----:B0-23--:R-:W-:Y:S05]  /*0090*/  @P0 BRA `(.L_x_1) ;  /* 0x0000000000200947 */ /* 0x00dfea0003800000 */
[----:B------:R-:W-:Y:S02]  /*00a0*/  ULDC.64 UR4, c[0x0][0x198] ;  /* 0x0000660000047ab9 */ /* 0x000fe40000000a00 */
[----:B------:R-:W-:Y:S02]  /*00b0*/  UIADD3 UR6, UP0, UR4, 0xf0, URZ ;  /* 0x000000f004067890 */ /* 0x000fe4000ff1e03f */
[----:B------:R-:W-:Y:S02]  /*00c0*/  UIADD3 UR4, UP1, UR4, 0x1f0, URZ ;  /* 0x000001f004047890 */ /* 0x000fe4000ff3e03f */
[----:B------:R-:W-:Y:S02]  /*00d0*/  UIADD3.X UR7, URZ, UR5, URZ, UP0, !UPT ;  /* 0x000000053f077290 */ /* 0x000fe400087fe43f */
[----:B------:R-:W-:-:S07]  /*00e0*/  UIADD3.X UR5, URZ, UR5, URZ, UP1, !UPT ;  /* 0x000000053f057290 */ /* 0x000fce0008ffe43f */
[----:B------:R0:W-:Y:S02]  /*00f0*/  UTMACCTL.PF [UR6] ;  /* 0x00000000060079b9 */ /* 0x0001e40008040000 */
[----:B------:R0:W-:Y:S02]  /*0100*/  UTMACCTL.PF [UR4] ;  /* 0x00000000040079b9 */ /* 0x0001e40008040000 */
[----:B0-----:R-:W-:Y:S01]  /*0110*/  NOP ;  /* 0x0000000000007918 */ /* 0x001fe20000000000 */
.L_x_1:
[----:B------:R-:W-:Y:S05]  /*0120*/  BSYNC B0 ;  /* 0x0000000000007941 */ /* 0x000fea0003800000 */
.L_x_0:
[----:B------:R-:W0:Y:S02]  /*0130*/  SHFL.IDX PT, R4, R0, RZ, 0x1f ;  /* 0x00001fff00047589 */ /* 0x000e2400000e0000 */
[----:B0-----:R-:W-:-:S13]  /*0140*/  ISETP.NE.AND P0, PT, R4, RZ, PT ;  /* 0x000000ff0400720c */ /* 0x001fda0003f05270 */
[----:B------:R-:W-:Y:S05]  /*0150*/  @P0 BRA `(.L_x_2) ;  /* 0x0000000000500947 */ /* 0x000fea0003800000 */
[----:B------:R-:W0:Y:S01]  /*0160*/  S2UR UR8, SR_CgaCtaId ;  /* 0x00000000000879c3 */ /* 0x000e220000008800 */
[----:B------:R-:W-:Y:S01]  /*0170*/  UMOV UR4, 0x400 ;  /* 0x0000040000047882 */ /* 0x000fe20000000000 */
[----:B------:R-:W-:Y:S01]  /*0180*/  UMOV UR5, 0x1 ;  /* 0x0000000100057882 */ /* 0x000fe20000000000 */
[----:B------:R-:W-:Y:S01]  /*0190*/  UMOV UR6, 0x100 ;  /* 0x0000010000067882 */ /* 0x000fe20000000000 */
[----:B------:R-:W-:Y:S01]  /*01a0*/  ELECT P0, URZ, PT ;  /* 0x00000000003f782f */ /* 0x000fe20003800000 */
[----:B------:R-:W-:-:S04]  /*01b0*/  UIADD3 UR6, -UR6, 0x100000, URZ ;  /* 0x0010000006067890 */ /* 0x000fc8000fffe13f */
[----:B------:R-:W-:Y:S02]  /*01c0*/  USHF.L.U32 UR7, UR6, 0xb, URZ ;  /* 0x0000000b06077899 */ /* 0x000fe4000800063f */
[----:B------:R-:W-:Y:S02]  /*01d0*/  USHF.L.U32 UR6, UR6, 0x1, URZ ;  /* 0x0000000106067899 */ /* 0x000fe4000800063f */
[----:B0-----:R-:W-:Y:S02]  /*01e0*/  ULEA UR8, UR8, UR4, 0x18 ;  /* 0x0000000408087291 */ /* 0x001fe4000f8ec03f */
[----:B------:R-:W-:-:S04]  /*01f0*/  UIADD3 UR4, -UR5, 0x100000, URZ ;  /* 0x0010000005047890 */ /* 0x000fc8000fffe13f */
[----:B------:R-:W-:Y:S02]  /*0200*/  USHF.L.U32 UR5, UR4, 0xb, URZ ;  /* 0x0000000b04057899 */ /* 0x000fe4000800063f */
[----:B------:R-:W-:Y:S01]  /*0210*/  USHF.L.U32 UR4, UR4, 0x1, URZ ;  /* 0x0000000104047899 */ /* 0x000fe2000800063f */
[----:B------:R-:W0:Y:S11]  /*0220*/  FENCE.VIEW.ASYNC.S ;  /* 0x00000000000073c6 */ /* 0x000e360000000000 */
[----:B0-----:R0:W1:Y:S01]  /*0230*/  SYNCS.EXCH.64 URZ, [UR8], UR4 ;  /* 0x00000004083f75b2 */ /* 0x0010620008000100 */
[----:B------:R0:W2:Y:S01]  /*0240*/  SYNCS.EXCH.64 URZ, [UR8+0x18], UR6 ;  /* 0x00001806083f75b2 */ /* 0x0000a20008000100 */
[----:B------:R0:W3:Y:S01]  /*0250*/  SYNCS.EXCH.64 URZ, [UR8+0x8], UR4 ;  /* 0x00000804083f75b2 */ /* 0x0000e20008000100 */
[----:B------:R0:W4:Y:S01]  /*0260*/  SYNCS.EXCH.64 URZ, [UR8+0x20], UR6 ;  /* 0x00002006083f75b2 */ /* 0x0001220008000100 */
[----:B------:R0:W0:Y:S01]  /*0270*/  SYNCS.EXCH.64 URZ, [UR8+0x10], UR4 ;  /* 0x00001004083f75b2 */ /* 0x0000220008000100 */
[----:B------:R0:W0:Y:S01]  /*0280*/  SYNCS.EXCH.64 URZ, [UR8+0x28], UR6 ;  /* 0x00002806083f75b2 */ /* 0x0000220008000100 */
[----:B------:R-:W-:Y:S01]  /*0290*/  NOP ;  /* 0x0000000000007918 */ /* 0x000fe20000000000 */
.L_x_2:
[----:B------:R-:W5:Y:S01]  /*02a0*/  SHFL.IDX PT, R0, R0, RZ, 0x1f ;  /* 0x00001fff00007589 */ /* 0x000f6200000e0000 */
[----:B------:R-:W-:Y:S01]  /*02b0*/  ELECT P0, URZ, PT ;  /* 0x00000000003f782f */ /* 0x000fe20003800000 */
[----:B------:R-:W1:Y:S01]  /*02c0*/  LDC R19, c[0x0][0x65c] ;  /* 0x00019700ff137b82 */ /* 0x000e620000000800 */
[----:B0-----:R-:W-:Y:S01]  /*02d0*/  UMOV UR4, 0x20 ;  /* 0x0000002000047882 */ /* 0x001fe20000000000 */
[----:B------:R-:W0:Y:S01]  /*02e0*/  S2R R6, SR_CTAID.Y ;  /* 0x0000000000067919 */ /* 0x000e220000002600 */
[----:B------:R-:W-:Y:S01]  /*02f0*/  NOP ;  /* 0x0000000000007918 */ /* 0x000fe20000000000 */
[----:B------:R-:W-:Y:S01]  /*0300*/  ISETP.NE.AND P2, PT, R10, RZ, PT ;  /* 0x000000ff0a00720c */ /* 0x000fe20003f45270 */
[----:B------:R-:W-:Y:S01]  /*0310*/  NOP ;  /* 0x0000000000007918 */ /* 0x000fe20000000000 */
[----:B------:R-:W2:Y:S01]  /*0320*/  S2R R4, SR_CTAID.X ;  /* 0x0000000000047919 */ /* 0x000ea20000002500 */
[----:B------:R-:W-:Y:S01]  /*0330*/  IMAD.MOV.U32 R5, RZ, RZ, RZ ;  /* 0x000000ffff057224 */ /* 0x000fe200078e00ff */
[----:B-----5:R-:W-:-:S02]  /*0340*/  ISETP.NE.OR P0, PT, R0, RZ, !P0 ;  /* 0x000000ff0000720c */ /* 0x020fc40004705670 */
[----:B-1----:R-:W-:-:S04]  /*0350*/  ISETP.NE.AND P3, PT, R19, 0x1, PT ;  /* 0x000000011300780c */ /* 0x002fc80003f65270 */
[----:B------:R-:W-:Y:S02]  /*0360*/  P2R R0, PR, RZ, 0x8 ;  /* 0x00000008ff007803 */ /* 0x000fe40000000000 */
[----:B------:R-:W-:-:S04]  /*0370*/  SHF.R.S32.HI R0, RZ, 0x1f, R3 ;  /* 0x0000001fff007819 */ /* 0x000fc80000011403 */
[----:B------:R-:W-:Y:S01]  /*0380*/  LEA.HI R0, R0, R3, RZ, 0x2 ;  /* 0x0000000300007211 */ /* 0x000fe200078f10ff */
[----:B------:R-:W-:Y:S01]  /*0390*/  VOTEU.ALL UP0, P0 ;  /* 0x00000000003f7886 */ /* 0x000fe20000000000 */
[----:B------:R-:W-:Y:S01]  /*03a0*/  VOTEU.ALL UP1, P0 ;  /* 0x00000000003f7886 */ /* 0x000fe20000020000 */
[----:B------:R-:W2:Y:S01]  /*03b0*/  @P3 LDC R17, c[0x0][0x10] ;  /* 0x00000400ff113b82 */ /* 0x000ea20000000800 */
[----:B------:R-:W-:Y:S01]  /*03c0*/  LOP3.LUT R0, R0, 0xfffffffc, RZ, 0xc0, !PT ;  /* 0xfffffffc00007812 */ /* 0x000fe200078ec0ff */
[----:B0-----:R-:W-:Y:S01]  /*03d0*/  @P3 IMAD.MOV.U32 R8, RZ, RZ, R6 ;  /* 0x000000ffff083224 */ /* 0x001fe200078e0006 */
[----:B------:R-:W-:Y:S01]  /*03e0*/  @!UP0 UMOV UR6, 0x400 ;  /* 0x0000040000068882 */ /* 0x000fe20000000000 */
[----:B------:R-:W-:-:S04]  /*03f0*/  @!UP0 UIADD3 UR4, -UR4, 0x100000, URZ ;  /* 0x0010000004048890 */ /* 0x000fc8000fffe13f */
[----:B------:R-:W-:Y:S02]  /*0400*/  @!UP0 USHF.L.U32 UR5, UR4, 0xb, URZ ;  /* 0x0000000b04058899 */ /* 0x000fe4000800063f */
[----:B------:R-:W-:Y:S01]  /*0410*/  @!UP0 USHF.L.U32 UR4, UR4, 0x1, URZ ;  /* 0x0000000104048899 */ /* 0x000fe2000800063f */
[----:B------:R-:W-:Y:S02]  /*0420*/  @P3 IMAD.MOV.U32 R9, RZ, RZ, RZ ;  /* 0x000000ffff093224 */ /* 0x000fe400078e00ff */
[----:B------:R-:W-:Y:S01]  /*0430*/  IMAD.IADD R0, R3, 0x1, -R0 ;  /* 0x0000000103007824 */ /* 0x000fe200078e0a00 */
[----:B------:R-:W0:Y:S01]  /*0440*/  @!UP0 S2UR UR7, SR_CgaCtaId ;  /* 0x00000000000789c3 */ /* 0x000e220000008800 */
[----:B------:R-:W-:-:S03]  /*0450*/  @P3 IMAD.MOV.U32 R3, RZ, RZ, RZ ;  /* 0x000000ffff033224 */ /* 0x000fc600078e00ff */
[----:B------:R-:W-:-:S04]  /*0460*/  ISETP.NE.AND P1, PT, R0, 0x3, PT ;  /* 0x000000030000780c */ /* 0x000fc80003f25270 */
[----:B------:R-:W1:Y:S01]  /*0470*/  @!P3 LDC R11, c[0x0][0xc] ;  /* 0x00000300ff0bbb82 */ /* 0x000e620000000800 */
[----:B--2---:R-:W-:-:S04]  /*0480*/  @P3 IMAD.WIDE.U32 R16, R4, R17, R8 ;  /* 0x0000001104103225 */ /* 0x004fc800078e0008 */
[----:B------:R-:W-:Y:S01]  /*0490*/  @P3 IMAD.IADD R17, R17, 0x1, R3 ;  /* 0x0000000111113824 */ /* 0x000fe200078e0203 */
[----:B------:R-:W-:Y:S01]  /*04a0*/  LOP3.LUT R3, R2, 0x7f, RZ, 0xc0, !PT ;  /* 0x0000007f02037812 */ /* 0x000fe200078ec0ff */
[----:B0-----:R-:W-:Y:S01]  /*04b0*/  @!UP0 ULEA UR8, UR7, UR6, 0x18 ;  /* 0x0000000607088291 */ /* 0x001fe2000f8ec03f */
[----:B------:R-:W-:Y:S02]  /*04c0*/  VOTEU.ALL UP0, P0 ;  /* 0x00000000003f7886 */ /* 0x000fe40000000000 */
[----:B------:R-:W-:Y:S01]  /*04d0*/  ULDC UR6, c[0x0][0xc] ;  /* 0x0000030000067ab9 */ /* 0x000fe20000000800 */
[----:B------:R-:W-:Y:S01]  /*04e0*/  ISETP.EQ.OR P0, PT, R0, RZ, !P1 ;  /* 0x000000ff0000720c */ /* 0x000fe20004f02670 */
[----:B------:R-:W-:-:S03]  /*04f0*/  ULDC UR7, c[0x0][0x10] ;  /* 0x0000040000077ab9 */ /* 0x000fc60000000800 */
[C---:B------:R-:W-:Y:S01]  /*0500*/  ISETP.EQ.AND P0, PT, R10.reuse, RZ, P0 ;  /* 0x000000ff0a00720c */ /* 0x040fe20000702270 */
[----:B------:R-:W-:Y:S02]  /*0510*/  VIADD R10, R10, 0xffffffff ;  /* 0xffffffff0a0a7836 */ /* 0x000fe40000000000 */
[----:B-1----:R-:W-:Y:S01]  /*0520*/  @!P3 IMAD.WIDE.U32 R8, R11, R6, R4 ;  /* 0x000000060b08b225 */ /* 0x002fe200078e0004 */
[----:B------:R-:W0:Y:S02]  /*0530*/  FENCE.VIEW.ASYNC.S ;  /* 0x00000000000073c6 */ /* 0x000e240000000000 */
[----:B0-----:R-:W3:Y:S01]  /*0540*/  @!UP0 SYNCS.EXCH.64 URZ, [UR8+0x40], UR4 ;  /* 0x00004004083f85b2 */ /* 0x001ee20008000100 */
[----:B------:R-:W-:Y:S02]  /*0550*/  SEL R18, RZ, 0x1, !P0 ;  /* 0x00000001ff127807 */ /* 0x000fe40004000000 */
[----:B------:R-:W-:Y:S01]  /*0560*/  ISETP.GE.U32.AND P1, PT, R10, 0x2, PT ;  /* 0x000000020a00780c */ /* 0x000fe20003f26070 */
[----:B------:R-:W-:-:S02]  /*0570*/  @!P3 IMAD.MOV.U32 R16, RZ, RZ, R8 ;  /* 0x000000ffff10b224 */ /* 0x000fc400078e0008 */
[----:B------:R-:W-:Y:S01]  /*0580*/  @!P3 IMAD.MOV.U32 R17, RZ, RZ, R9 ;  /* 0x000000ffff11b224 */ /* 0x000fe200078e0009 */
[----:B------:R-:W-:Y:S01]  /*0590*/  SEL R18, R18, 0x2, P1 ;  /* 0x0000000212127807 */ /* 0x000fe20000800000 */
[----:B------:R0:W3:Y:S01]  /*05a0*/  @!UP1 SYNCS.EXCH.64 URZ, [UR8+0x48], UR4 ;  /* 0x00004804083f95b2 */ /* 0x0000e20008000100 */
[----:B------:R-:W-:Y:S01]  /*05b0*/  NOP ;  /* 0x0000000000007918 */ /* 0x000fe20000000000 */
[----:B0-----:R-:W-:-:S03]  /*05c0*/  UIMAD.WIDE.U32 UR4, UR6, UR7, URZ ;  /* 0x00000007060472a5 */ /* 0x001fc6000f8e003f */
[----:B------:R-:W-:Y:S02]  /*05d0*/  ULDC UR6, c[0x0][0x14] ;  /* 0x0000050000067ab9 */ /* 0x000fe40000000800 */
[----:B------:R-:W-:Y:S02]  /*05e0*/  UIMAD.WIDE.U32 UR38, UR4, UR6, URZ ;  /* 0x00000006042672a5 */ /* 0x000fe4000f8e003f */
[----:B------:R-:W-:-:S04]  /*05f0*/  UIMAD UR37, UR5, UR6, URZ ;  /* 0x00000006052572a4 */ /* 0x000fc8000f8e023f */
[----:B------:R-:W-:Y:S01]  /*0600*/  UIADD3 UR37, UR39, UR37, URZ ;  /* 0x0000002527257290 */ /* 0x000fe2000fffe03f */
[----:B---34-:R-:W-:Y:S06]  /*0610*/  BAR.SYNC.DEFER_BLOCKING 0x0 ;  /* 0x0000000000007b1d */ /* 0x018fec0000010000 */
[----:B------:R-:W-:Y:S05]  /*0620*/  @!P2 BRA `(.L_x_3) ;  /* 0x0000003000e8a947 */ /* 0x000fea0003800000 */
[----:B------:R-:W-:-:S13]  /*0630*/  ISETP.GT.U32.AND P0, PT, R10, 0x1, PT ;  /* 0x000000010a00780c */ /* 0x000fda0003f04070 */
[----:B------:R-:W-:Y:S05]  /*0640*/  @P0 EXIT ;  /* 0x000000000000094d */ /* 0x000fea0003800000 */
[----:B------:R-:W-:Y:S01]  /*0650*/  ULDC.64 UR4, c[0x0][0x650] ;  /* 0x0001940000047ab9 */ /* 0x000fe20000000a00 */
[----:B------:R-:W-:Y:S01]  /*0660*/  PRMT R0, RZ, 0x7610, R0 ;  /* 0x00007610ff007816 */ /* 0x000fe20000000000 */
[----:B------:R-:W-:Y:S01]  /*0670*/  IMAD.MOV.U32 R43, RZ, RZ, -0x1 ;  /* 0xffffffffff2b7424 */ /* 0x000fe200078e00ff */
[----:B------:R-:W-:Y:S01]  /*0680*/  ISETP.GE.U32.AND P0, PT, R16, UR4, PT ;  /* 0x0000000410007c0c */ /* 0x000fe2000bf06070 */
[----:B------:R-:W-:Y:S02]  /*0690*/  IMAD.MOV.U32 R42, RZ, RZ, -0x1 ;  /* 0xffffffffff2a7424 */ /* 0x000fe400078e00ff */
[----:B------:R-:W-:Y:S01]  /*06a0*/  IMAD.MOV.U32 R41, RZ, RZ, -0x1 ;  /* 0xffffffffff297424 */ /* 0x000fe200078e00ff */
[----:B------:R-:W-:-:S13]  /*06b0*/  ISETP.GE.U32.AND.EX P0, PT, R17, UR5, PT, P0 ;  /* 0x0000000511007c0c */ /* 0x000fda000bf06100 */
[----:B------:R-:W-:Y:S05]  /*06c0*/  @P0 BRA `(.L_x_4) ;  /* 0x0000000400540947 */ /* 0x000fea0003800000 */
[----:B------:R-:W0:Y:S01]  /*06d0*/  LDC.64 R20, c[0x0][0x628] ;  /* 0x00018a00ff147b82 */ /* 0x000e220000000a00 */
[----:B------:R-:W-:Y:S02]  /*06e0*/  IMAD.MOV.U32 R8, RZ, RZ, R16 ;  /* 0x000000ffff087224 */ /* 0x000fe400078e0010 */
[----:B------:R-:W-:-:S05]  /*06f0*/  IMAD.MOV.U32 R9, RZ, RZ, R17 ;  /* 0x000000ffff097224 */ /* 0x000fca00078e0011 */
[----:B------:R-:W1:Y:S08]  /*0700*/  LDC R0, c[0x0][0x630] ;  /* 0x00018c00ff007b82 */ /* 0x000e700000000800 */
[----:B------:R-:W2:Y:S01]  /*0710*/  LDC.64 R22, c[0x0][0x620] ;  /* 0x00018800ff167b82 */ /* 0x000ea20000000a00 */
[----:B0-----:R-:W-:-:S04]  /*0720*/  ISETP.NE.U32.AND P0, PT, R20, RZ, PT ;  /* 0x000000ff1400720c */ /* 0x001fc80003f05070 */
[----:B------:R-:W-:-:S13]  /*0730*/  ISETP.NE.AND.EX P0, PT, R21, RZ, PT, P0 ;  /* 0x000000ff1500720c */ /* 0x000fda0003f05300 */
[----:B-12---:R-:W-:Y:S05]  /*0740*/  @!P0 BRA `(.L_x_5) ;  /* 0x0000000000288947 */ /* 0x006fea0003800000 */
[----:B------:R-:W0:Y:S02]  /*0750*/  LDC R13, c[0x0][0x634] ;  /* 0x00018d00ff0d7b82 */ /* 0x000e240000000800 */
[----:B0-----:R-:W-:-:S05]  /*0760*/  IADD3 R13, P0, R16, R13, RZ ;  /* 0x0000000d100d7210 */ /* 0x001fca0007f1e0ff */
[----:B------:R-:W-:-:S04]  /*0770*/  IMAD.X R15, RZ, RZ, R17, P0 ;  /* 0x000000ffff0f7224 */ /* 0x000fc800000e0611 */
[----:B------:R-:W-:-:S04]  /*0780*/  IMAD.WIDE.U32 R8, R15, R20, RZ ;  /* 0x000000140f087225 */ /* 0x000fc800078e00ff */
[----:B------:R-:W-:-:S04]  /*0790*/  IMAD.WIDE.U32 R10, P0, R13, R21, R8 ;  /* 0x000000150d0a7225 */ /* 0x000fc80007800008 */
[----:B------:R-:W-:-:S04]  /*07a0*/  IMAD.WIDE.U32 R8, R13, R20, RZ ;  /* 0x000000140d087225 */ /* 0x000fc800078e00ff */
[----:B------:R-:W-:Y:S01]  /*07b0*/  IMAD.X R13, RZ, RZ, RZ, P0 ;  /* 0x000000ffff0d7224 */ /* 0x000fe200000e06ff */
[----:B------:R-:W-:Y:S01]  /*07c0*/  IADD3 RZ, P0, R9, R10, RZ ;  /* 0x0000000a09ff7210 */ /* 0x000fe20007f1e0ff */
[----:B------:R-:W-:-:S04]  /*07d0*/  IMAD.MOV.U32 R12, RZ, RZ, R11 ;  /* 0x000000ffff0c7224 */ /* 0x000fc800078e000b */
[----:B------:R-:W-:-:S08]  /*07e0*/  IMAD.WIDE.U32.X R8, R15, R21, R12, P0 ;  /* 0x000000150f087225 */ /* 0x000fd000000e040c */
.L_x_5:
[-CC-:B------:R-:W-:Y:S01]  /*07f0*/  SHF.R.U64 R41, R8, R0.reuse, R9.reuse ;  /* 0x0000000008297219 */ /* 0x180fe20000001209 */
[----:B------:R-:W0:Y:S01]  /*0800*/  LDC R12, c[0x0][0x618] ;  /* 0x00018600ff0c7b82 */ /* 0x000e220000000800 */
[----:B------:R-:W-:Y:S01]  /*0810*/  SHF.R.U32.HI R5, RZ, R0, R9 ;  /* 0x00000000ff057219 */ /* 0x000fe20000011609 */
[----:B------:R-:W-:Y:S01]  /*0820*/  ULDC UR4, c[0x0][0x150] ;  /* 0x0000540000047ab9 */ /* 0x000fe20000000800 */
[----:B------:R-:W-:Y:S02]  /*0830*/  IADD3 R11, P0, RZ, -R41, RZ ;  /* 0x80000029ff0b7210 */ /* 0x000fe40007f1e0ff */
[----:B------:R-:W-:-:S03]  /*0840*/  I2FP.F32.U32 R0, R4 ;  /* 0x0000000400007245 */ /* 0x000fc60000201000 */
[----:B------:R-:W1:Y:S01]  /*0850*/  LDC.64 R24, c[0x0][0x640] ;  /* 0x00019000ff187b82 */ /* 0x000e620000000a00 */
[----:B------:R-:W-:Y:S02]  /*0860*/  IMAD.X R13, RZ, RZ, ~R5, P0 ;  /* 0x000000ffff0d7224 */ /* 0x000fe400000e0e05 */
[----:B------:R-:W-:Y:S01]  /*0870*/  FMUL R0, R0, UR4 ;  /* 0x0000000400007c20 */ /* 0x000fe20008400000 */
[----:B------:R-:W-:Y:S01]  /*0880*/  IMAD.WIDE.U32 R8, R11, R22, R16 ;  /* 0x000000160b087225 */ /* 0x000fe200078e0010 */
[----:B------:R-:W-:-:S03]  /*0890*/  ULDC UR4, c[0x0][0x154] ;  /* 0x0000550000047ab9 */ /* 0x000fc60000000800 */
[----:B------:R-:W-:Y:S01]  /*08a0*/  IMAD R10, R13, R22, RZ ;  /* 0x000000160d0a7224 */ /* 0x000fe200078e02ff */
[----:B------:R-:W2:Y:S01]  /*08b0*/  LDC R5, c[0x0][0x144] ;  /* 0x00005100ff057b82 */ /* 0x000ea20000000800 */
[----:B------:R-:W3:Y:S02]  /*08c0*/  F2I.U32.TRUNC.NTZ R0, R0 ;  /* 0x0000000000007305 */ /* 0x000ee4000020f000 */
[----:B------:R-:W-:-:S04]  /*08d0*/  IMAD R11, R11, R23, R10 ;  /* 0x000000170b0b7224 */ /* 0x000fc800078e020a */
[----:B------:R-:W-:Y:S01]  /*08e0*/  IMAD.IADD R9, R9, 0x1, R11 ;  /* 0x0000000109097824 */ /* 0x000fe200078e020b */
[----:B------:R-:W4:Y:S01]  /*08f0*/  LDC R14, c[0x0][0x608] ;  /* 0x00018200ff0e7b82 */ /* 0x000f220000000800 */
[----:B------:R-:W-:-:S03]  /*0900*/  IMAD.MOV.U32 R11, RZ, RZ, -0x1 ;  /* 0xffffffffff0b7424 */ /* 0x000fc600078e00ff */
[--C-:B0-----:R-:W-:Y:S02]  /*0910*/  SHF.R.U64 R20, R8, R12, R9.reuse ;  /* 0x0000000c08147219 */ /* 0x101fe40000001209 */
[----:B------:R-:W-:Y:S02]  /*0920*/  I2FP.F32.U32 R8, R6 ;  /* 0x0000000600087245 */ /* 0x000fe40000201000 */
[----:B------:R-:W0:Y:S01]  /*0930*/  LDC R22, c[0x0][0x658] ;  /* 0x00019600ff167b82 */ /* 0x000e220000000800 */
[----:B-1----:R-:W-:Y:S01]  /*0940*/  ISETP.NE.U32.AND P0, PT, R24, RZ, PT ;  /* 0x000000ff1800720c */ /* 0x002fe20003f05070 */
[----:B---3--:R-:W-:Y:S01]  /*0950*/  IMAD.MOV R10, RZ, RZ, -R0 ;  /* 0x000000ffff0a7224 */ /* 0x008fe200078e0a00 */
[----:B------:R-:W-:Y:S01]  /*0960*/  SHF.R.U32.HI R9, RZ, R12, R9 ;  /* 0x0000000cff097219 */ /* 0x000fe20000011609 */
[----:B------:R-:W-:Y:S01]  /*0970*/  FMUL R8, R8, UR4 ;  /* 0x0000000408087c20 */ /* 0x000fe20008400000 */
[----:B------:R-:W-:-:S03]  /*0980*/  ISETP.NE.AND.EX P0, PT, R25, RZ, PT, P0 ;  /* 0x000000ff1900720c */ /* 0x000fc60003f05300 */
[----:B------:R-:W1:Y:S01]  /*0990*/  LDC R15, c[0x0][0x148] ;  /* 0x00005200ff0f7b82 */ /* 0x000e620000000800 */
[----:B--2---:R-:W-:-:S07]  /*09a0*/  IMAD R0, R5, R10, R4 ;  /* 0x0000000a05007224 */ /* 0x004fce00078e0204 */
[----:B------:R-:W2:Y:S01]  /*09b0*/  LDC R23, c[0x0][0x600] ;  /* 0x00018000ff177b82 */ /* 0x000ea20000000800 */
[-CC-:B----4-:R-:W-:Y:S02]  /*09c0*/  SHF.R.U64 R28, R20, R14.reuse, R9.reuse ;  /* 0x0000000e141c7219 */ /* 0x190fe40000001209 */
[----:B------:R-:W-:Y:S01]  /*09d0*/  SHF.R.U32.HI R5, RZ, R14, R9 ;  /* 0x0000000eff057219 */ /* 0x000fe20000011609 */
[----:B------:R-:W-:Y:S01]  /*09e0*/  IMAD.MOV.U32 R9, RZ, RZ, 0x1 ;  /* 0x00000001ff097424 */ /* 0x000fe200078e00ff */
[----:B------:R3:W4:Y:S03]  /*09f0*/  F2I.U32.TRUNC.NTZ R14, R8 ;  /* 0x00000008000e7305 */ /* 0x000726000020f000 */
[----:B------:R-:W1:Y:S01]  /*0a00*/  LDC R26, c[0x0][0x648] ;  /* 0x00019200ff1a7b82 */ /* 0x000e620000000800 */
[-C--:B0-----:R-:W-:Y:S02]  /*0a10*/  SHF.L.U32 R4, R11, R22.reuse, RZ ;  /* 0x000000160b047219 */ /* 0x081fe400000006ff */
[----:B------:R-:W-:-:S02]  /*0a20*/  SHF.R.U64 R30, R28, R22, R5 ;  /* 0x000000161c1e7219 */ /* 0x000fc40000001205 */
[----:B------:R-:W-:Y:S02]  /*0a30*/  LOP3.LUT R13, RZ, R4, RZ, 0x33, !PT ;  /* 0x00000004ff0d7212 */ /* 0x000fe400078e33ff */
[-C--:B------:R-:W-:Y:S01]  /*0a40*/  SHF.R.U32.HI R5, RZ, R22.reuse, R5 ;  /* 0x00000016ff057219 */ /* 0x080fe20000011605 */
[----:B------:R-:W0:Y:S01]  /*0a50*/  LDC R27, c[0x0][0x638] ;  /* 0x00018e00ff1b7b82 */ /* 0x000e220000000800 */
[----:B------:R-:W-:Y:S01]  /*0a60*/  SHF.L.U32 R12, R9, R22, RZ ;  /* 0x00000016090c7219 */ /* 0x000fe200000006ff */
[----:B------:R-:W-:-:S06]  /*0a70*/  IMAD.MOV.U32 R4, RZ, RZ, R30 ;  /* 0x000000ffff047224 */ /* 0x000fcc00078e001e */
[----:B------:R-:W0:Y:S01]  /*0a80*/  LDC R43, c[0x0][0x610] ;  /* 0x00018400ff2b7b82 */ /* 0x000e220000000800 */
[----:B---34-:R-:W-:Y:S05]  /*0a90*/  @!P0 BRA `(.L_x_6) ;  /* 0x0000000000288947 */ /* 0x018fea0003800000 */
[----:B------:R-:W3:Y:S02]  /*0aa0*/  LDC R11, c[0x0][0x64c] ;  /* 0x00019300ff0b7b82 */ /* 0x000ee40000000800 */
[----:B---3--:R-:W-:-:S05]  /*0ab0*/  IADD3 R11, P0, R30, R11, RZ ;  /* 0x0000000b1e0b7210 */ /* 0x008fca0007f1e0ff */
        /* <DEDUP_REMOVED lines=8> */
.L_x_6:
[----:B-1----:R-:W-:Y:S01]  /*0b40*/  SHF.R.U64 R4, R4, R26, R5 ;  /* 0x0000001a04047219 */ /* 0x002fe20000001205 */
[----:B--2---:R-:W-:Y:S01]  /*0b50*/  VIADD R5, R23, 0xffffffff ;  /* 0xffffffff17057836 */ /* 0x004fe20000000000 */
[----:B------:R-:W-:Y:S01]  /*0b60*/  LOP3.LUT R13, R28, R13, RZ, 0xc0, !PT ;  /* 0x0000000d1c0d7212 */ /* 0x000fe200078ec0ff */
[----:B------:R-:W-:Y:S02]  /*0b70*/  IMAD.MOV R14, RZ, RZ, -R14 ;  /* 0x000000ffff0e7224 */ /* 0x000fe400078e0a0e */
[----:B------:R-:W-:Y:S01]  /*0b80*/  IMAD.MOV R8, RZ, RZ, -R4 ;  /* 0x000000ffff087224 */ /* 0x000fe200078e0a04 */
[----:B------:R-:W-:Y:S01]  /*0b90*/  LOP3.LUT R5, R20, R5, RZ, 0xc0, !PT ;  /* 0x0000000514057212 */ /* 0x000fe200078ec0ff */
[----:B------:R-:W-:Y:S02]  /*0ba0*/  IMAD R13, R12, R4, R13 ;  /* 0x000000040c0d7224 */ /* 0x000fe400078e020d */
[----:B------:R-:W-:Y:S02]  /*0bb0*/  @P3 IMAD R0, R15, R14, R6 ;  /* 0x0000000e0f003224 */ /* 0x000fe400078e0206 */
[----:B0-----:R-:W-:-:S02]  /*0bc0*/  IMAD R4, R8, R27, R30 ;  /* 0x0000001b08047224 */ /* 0x001fc400078e021e */
[----:B------:R-:W-:Y:S02]  /*0bd0*/  IMAD R43, R13, R43, R0 ;  /* 0x0000002b0d2b7224 */ /* 0x000fe400078e0200 */
[----:B------:R-:W-:Y:S02]  /*0be0*/  IMAD R4, R4, R23, R5 ;  /* 0x0000001704047224 */ /* 0x000fe400078e0205 */
[----:B------:R-:W-:-:S03]  /*0bf0*/  IMAD.MOV.U32 R0, RZ, RZ, 0x1 ;  /* 0x00000001ff007424 */ /* 0x000fc600078e00ff */
[----:B------:R-:W-:Y:S02]  /*0c00*/  SEL R42, R4, R43, !P3 ;  /* 0x0000002b042a7207 */ /* 0x000fe40005800000 */
[----:B------:R-:W-:-:S07]  /*0c10*/  SEL R43, R43, R4, !P3 ;  /* 0x000000042b2b7207 */ /* 0x000fce0005800000 */
.L_x_4:
[----:B------:R-:W-:-:S08]  /*0c20*/  NOP ;  /* 0x0000000000007918 */ /* 0x000fd00000000000 */
[----:B------:R-:W0:Y:S02]  /*0c30*/  USETMAXREG.TRY_ALLOC.CTAPOOL UP0, 0xe8 ;  /* 0x000000e8000079c8 */ /* 0x000e240008000600 */
[----:B0-----:R-:W-:-:S13]  /*0c40*/  PLOP3.LUT P0, PT, PT, PT, UP0, 0x80, 0x0 ;  /* 0x000000000000781c */ /* 0x001fda0003f0f008 */
[----:B------:R-:W-:Y:S05]  /*0c50*/  @!P0 BRA `(.L_x_4) ;  /* 0xfffffffc00f08947 */ /* 0x000fea000383ffff */
[----:B------:R-:W-:Y:S01]  /*0c60*/  ULDC.64 UR4, c[0x0][0x598] ;  /* 0x0001660000047ab9 */ /* 0x000fe20000000a00 */
[----:B------:R-:W-:Y:S01]  /*0c70*/  ULDC.64 UR40, c[0x0][0x208] ;  /* 0x0000820000287ab9 */ /* 0x000fe20000000a00 */
[----:B------:R-:W-:-:S04]  /*0c80*/  ISETP.NE.U32.AND P0, PT, RZ, UR4, PT ;  /* 0x00000004ff007c0c */ /* 0x000fc8000bf05070 */
[----:B------:R-:W-:-:S13]  /*0c90*/  ISETP.NE.AND.EX P0, PT, RZ, UR5, PT, P0 ;  /* 0x00000005ff007c0c */ /* 0x000fda000bf05300 */
[----:B------:R-:W-:Y:S05]  /*0ca0*/  @!P0 BRA `(.L_x_7) ;  /* 0x00000000001c8947 */ /* 0x000fea0003800000 */
[----:B------:R-:W0:Y:S02]  /*0cb0*/  LDC.64 R4, c[0x0][0x598] ;  /* 0x00016600ff047b82 */ /* 0x000e240000000a00 */
[----:B0-----:R-:W2:Y:S02]  /*0cc0*/  LDG.E.64 R4, desc[UR40][R4.64] ;  /* 0x0000002804047981 */ /* 0x001ea4000c1e1b00 */
[----:B--2---:R-:W-:-:S04]  /*0cd0*/  ISETP.NE.U32.AND P0, PT, R4, RZ, PT ;  /* 0x000000ff0400720c */ /* 0x004fc80003f05070 */
[----:B------:R-:W-:-:S13]  /*0ce0*/  ISETP.NE.AND.EX P0, PT, R5, RZ, PT, P0 ;  /* 0x000000ff0500720c */ /* 0x000fda0003f05300 */
[----:B------:R-:W-:Y:S05]  /*0cf0*/  @!P0 BRA `(.L_x_7) ;  /* 0x0000000000088947 */ /* 0x000fea0003800000 */
[----:B------:R0:W5:Y:S01]  /*0d00*/  LD.E R32, desc[UR40][R4.64] ;  /* 0x0000002804207980 */ /* 0x000162000c101900 */
[----:B------:R-:W-:Y:S05]  /*0d10*/  BRA `(.L_x_8) ;  /* 0x0000000000247947 */ /* 0x000fea0003800000 */
.L_x_7:
[----:B------:R-:W-:Y:S02]  /*0d20*/  ULDC.64 UR4, c[0x0][0x588] ;  /* 0x0001620000047ab9 */ /* 0x000fe40000000a00 */
[----:B------:R-:W-:-:S04]  /*0d30*/  ISETP.NE.U32.AND P0, PT, RZ, UR4, PT ;  /* 0x00000004ff007c0c */ /* 0x000fc8000bf05070 */
[----:B------:R-:W-:-:S13]  /*0d40*/  ISETP.NE.AND.EX P0, PT, RZ, UR5, PT, P0 ;  /* 0x00000005ff007c0c */ /* 0x000fda000bf05300 */
[----:B------:R-:W-:Y:S05]  /*0d50*/  @!P0 BRA `(.L_x_9) ;  /* 0x00000000000c8947 */ /* 0x000fea0003800000 */
[----:B------:R-:W0:Y:S02]  /*0d60*/  LDC.64 R32, c[0x0][0x588] ;  /* 0x00016200ff207b82 */ /* 0x000e240000000a00 */
[----:B0-----:R1:W5:Y:S01]  /*0d70*/  LDG.E R32, desc[UR40][R32.64] ;  /* 0x0000002820207981 */ /* 0x001362000c1e1900 */
[----:B------:R-:W-:Y:S05]  /*0d80*/  BRA `(.L_x_8) ;  /* 0x0000000000087947 */ /* 0x000fea0003800000 */
.L_x_9:
[----:B------:R-:W-:Y:S02]  /*0d90*/  ULDC UR4, c[0x0][0x580] ;  /* 0x0001600000047ab9 */ /* 0x000fe40000000800 */
[----:B------:R-:W-:-:S07]  /*0da0*/  IMAD.U32 R32, RZ, RZ, UR4 ;  /* 0x00000004ff207e24 */ /* 0x000fce000f8e00ff */
.L_x_8:
[----:B------:R-:W-:Y:S02]  /*0db0*/  ULDC.64 UR4, c[0x0][0x5a0] ;  /* 0x0001680000047ab9 */ /* 0x000fe40000000a00 */
[----:B------:R-:W-:-:S04]  /*0dc0*/  ISETP.NE.U32.AND P0, PT, RZ, UR4, PT ;  /* 0x00000004ff007c0c */ /* 0x000fc8000bf05070 */
[----:B------:R-:W-:-:S13]  /*0dd0*/  ISETP.NE.AND.EX P0, PT, RZ, UR5, PT, P0 ;  /* 0x00000005ff007c0c */ /* 0x000fda000bf05300 */
[----:B------:R-:W-:Y:S05]  /*0de0*/  @!P0 BRA `(.L_x_10) ;  /* 0x00000000001c8947 */ /* 0x000fea0003800000 */
[----:B0-----:R-:W0:Y:S02]  /*0df0*/  LDC.64 R4, c[0x0][0x5a0] ;  /* 0x00016800ff047b82 */ /* 0x001e240000000a00 */
[----:B0-----:R-:W2:Y:S02]  /*0e00*/  LDG.E.64 R4, desc[UR40][R4.64] ;  /* 0x0000002804047981 */ /* 0x001ea4000c1e1b00 */
[----:B--2---:R-:W-:-:S04]  /*0e10*/  ISETP.NE.U32.AND P0, PT, R4, RZ, PT ;  /* 0x000000ff0400720c */ /* 0x004fc80003f05070 */
[----:B------:R-:W-:-:S13]  /*0e20*/  ISETP.NE.AND.EX P0, PT, R5, RZ, PT, P0 ;  /* 0x000000ff0500720c */ /* 0x000fda0003f05300 */
[----:B------:R-:W-:Y:S05]  /*0e30*/  @!P0 BRA `(.L_x_10) ;  /* 0x0000000000088947 */ /* 0x000fea0003800000 */
[----:B-1----:R0:W5:Y:S01]  /*0e40*/  LD.E R33, desc[UR40][R4.64] ;  /* 0x0000002804217980 */ /* 0x002162000c101900 */
[----:B------:R-:W-:Y:S05]  /*0e50*/  BRA `(.L_x_11) ;  /* 0x0000000000247947 */ /* 0x000fea0003800000 */
.L_x_10:
[----:B------:R-:W-:Y:S02]  /*0e60*/  ULDC.64 UR4, c[0x0][0x590] ;  /* 0x0001640000047ab9 */ /* 0x000fe40000000a00 */
[----:B------:R-:W-:-:S04]  /*0e70*/  ISETP.NE.U32.AND P0, PT, RZ, UR4, PT ;  /* 0x00000004ff007c0c */ /* 0x000fc8000bf05070 */
[----:B------:R-:W-:-:S13]  /*0e80*/  ISETP.NE.AND.EX P0, PT, RZ, UR5, PT, P0 ;  /* 0x00000005ff007c0c */ /* 0x000fda000bf05300 */
[----:B------:R-:W-:Y:S05]  /*0e90*/  @!P0 BRA `(.L_x_12) ;  /* 0x00000000000c8947 */ /* 0x000fea0003800000 */
[----:B0-----:R-:W1:Y:S02]  /*0ea0*/  LDC.64 R4, c[0x0][0x590] ;  /* 0x00016400ff047b82 */ /* 0x001e640000000a00 */
[----:B-1----:R1:W5:Y:S01]  /*0eb0*/  LDG.E R33, desc[UR40][R4.64] ;  /* 0x0000002804217981 */ /* 0x002362000c1e1900 */
[----:B------:R-:W-:Y:S05]  /*0ec0*/  BRA `(.L_x_11) ;  /* 0x0000000000087947 */ /* 0x000fea0003800000 */
.L_x_12:
[----:B------:R-:W-:Y:S02]  /*0ed0*/  ULDC UR4, c[0x0][0x584] ;  /* 0x0001610000047ab9 */ /* 0x000fe40000000800 */
[----:B-1----:R-:W-:-:S07]  /*0ee0*/  IMAD.U32 R33, RZ, RZ, UR4 ;  /* 0x00000004ff217e24 */ /* 0x002fce000f8e00ff */
.L_x_11:
[----:B------:R-:W-:-:S13]  /*0ef0*/  LOP3.LUT P0, RZ, R0, 0xff, RZ, 0xc0, !PT ;  /* 0x000000ff00ff7812 */ /* 0x000fda000780c0ff */
[----:B------:R-:W-:Y:S05]  /*0f00*/  @!P0 EXIT ;  /* 0x000000000000894d */ /* 0x000fea0003800000 */
[----:B01----:R-:W0:Y:S01]  /*0f10*/  LDC R4, c[0x0][0x658] ;  /* 0x00019600ff047b82 */ /* 0x003e220000000800 */
[----:B------:R-:W-:Y:S01]  /*0f20*/  ULDC.64 UR6, c[0x0][0x288] ;  /* 0x0000a20000067ab9 */ /* 0x000fe20000000a00 */
[----:B------:R-:W-:Y:S01]  /*0f30*/  LOP3.LUT R7, R7, 0x1, RZ, 0xc0, !PT ;  /* 0x0000000107077812 */ /* 0x000fe200078ec0ff */
[----:B------:R-:W-:Y:S01]  /*0f40*/  UIADD3 UR4, UR7, 0xff, URZ ;  /* 0x000000ff07047890 */ /* 0x000fe2000fffe03f */
[----:B------:R-:W-:Y:S01]  /*0f50*/  SHF.R.U32.HI R0, RZ, 0x2, R2 ;  /* 0x00000002ff007819 */ /* 0x000fe20000011602 */
[----:B------:R-:W-:Y:S01]  /*0f60*/  IMAD.U32 R5, RZ, RZ, UR6 ;  /* 0x00000006ff057e24 */ /* 0x000fe2000f8e00ff */
[----:B------:R-:W-:Y:S01]  /*0f70*/  SHF.R.U32.HI R3, RZ, 0x1, R3 ;  /* 0x00000001ff037819 */ /* 0x000fe20000011603 */
[----:B------:R-:W-:Y:S01]  /*0f80*/  USHF.R.S32.HI UR5, URZ, 0x1f, UR4 ;  /* 0x0000001f3f057899 */ /* 0x000fe20008011404 */
[----:B------:R-:W1:Y:S01]  /*0f90*/  LDC.64 R36, c[0x0][0x5c8] ;  /* 0x00017200ff247b82 */ /* 0x000e620000000a00 */
[----:B------:R-:W-:Y:S01]  /*0fa0*/  LOP3.LUT R34, R2, 0x3, RZ, 0xc0, !PT ;  /* 0x0000000302227812 */ /* 0x000fe200078ec0ff */
[----:B------:R-:W-:Y:S01]  /*0fb0*/  IMAD.SHL.U32 R9, R7, 0x40, RZ ;  /* 0x0000004007097824 */ /* 0x000fe200078e00ff */
[----:B------:R-:W-:Y:S01]  /*0fc0*/  LOP3.LUT R0, R0, 0x7, RZ, 0xc0, !PT ;  /* 0x0000000700007812 */ /* 0x000fe200078ec0ff */
[----:B------:R-:W-:Y:S01]  /*0fd0*/  ULEA.HI UR5, UR5, UR4, URZ, 0x8 ;  /* 0x0000000405057291 */ /* 0x000fe2000f8f403f */
[----:B------:R-:W-:Y:S01]  /*0fe0*/  LOP3.LUT R3, R3, 0x30, RZ, 0xc0, !PT ;  /* 0x0000003003037812 */ /* 0x000fe200078ec0ff */
[----:B------:R-:W-:Y:S01]  /*0ff0*/  IMAD R34, R34, -0x2, R5 ;  /* 0xfffffffe22227824 */ /* 0x000fe200078e0205 */
[--C-:B------:R-:W-:Y:S01]  /*1000*/  LOP3.LUT R22, R9, 0x40, R0.reuse, 0xe2, !PT ;  /* 0x0000004009167812 */ /* 0x100fe200078ee200 */
[----:B------:R-:W-:Y:S01]  /*1010*/  USHF.R.S32.HI UR43, URZ, 0x8, UR5 ;  /* 0x000000083f2b7899 */ /* 0x000fe20008011405 */
[-C--:B------:R-:W-:Y:S01]  /*1020*/  IADD3 R0, RZ, -R3.reuse, -R0 ;  /* 0x80000003ff007210 */ /* 0x080fe20007ffe800 */
[----:B------:R-:W-:Y:S01]  /*1030*/  IMAD.MOV.U32 R5, RZ, RZ, -0x1 ;  /* 0xffffffffff057424 */ /* 0x000fe200078e00ff */
[----:B------:R-:W-:Y:S01]  /*1040*/  LOP3.LUT R39, R2, 0x80, RZ, 0xc0, !PT ;  /* 0x0000008002277812 */ /* 0x000fe200078ec0ff */
[----:B------:R-:W-:Y:S01]  /*1050*/  UISETP.LT.AND UP0, UPT, UR43, 0x1, UPT ;  /* 0x000000012b00788c */ /* 0x000fe2000bf01270 */
[----:B------:R-:W-:Y:S01]  /*1060*/  LOP3.LUT R22, R22, R3, RZ, 0xfc, !PT ;  /* 0x0000000316167212 */ /* 0x000fe200078efcff */
[----:B------:R-:W-:Y:S01]  /*1070*/  IMAD R0, R7, -0x40, R0 ;  /* 0xffffffc007007824 */ /* 0x000fe200078e0200 */
[----:B------:R-:W-:Y:S01]  /*1080*/  ULDC UR4, c[0x0][0x284] ;  /* 0x0000a10000047ab9 */ /* 0x000fe20000000800 */
[----:B0-----:R-:W-:Y:S01]  /*1090*/  SHF.L.U32 R4, R5, R4, RZ ;  /* 0x0000000405047219 */ /* 0x001fe200000006ff */
[----:B------:R-:W-:Y:S01]  /*10a0*/  USEL UR44, UR43, 0x1, UP0 ;  /* 0x000000012b2c7887 */ /* 0x000fe20008000000 */
[----:B------:R-:W-:Y:S01]  /*10b0*/  LOP3.LUT R46, R18, 0x1, RZ, 0xfc, !PT ;  /* 0x00000001122e7812 */ /* 0x000fe200078efcff */
[----:B------:R-:W-:Y:S01]  /*10c0*/  VIADD R40, R0, UR4 ;  /* 0x0000000400287c36 */ /* 0x000fe20008000000 */
[----:B------:R-:W-:Y:S01]  /*10d0*/  SHF.R.U32.HI R39, RZ, 0x7, R39 ;  /* 0x00000007ff277819 */ /* 0x000fe20000011627 */
[----:B------:R-:W-:Y:S01]  /*10e0*/  IMAD.MOV.U32 R23, RZ, RZ, RZ ;  /* 0x000000ffff177224 */ /* 0x000fe200078e00ff */
[----:B------:R-:W-:Y:S01]  /*10f0*/  LOP3.LUT R38, RZ, R4, RZ, 0x33, !PT ;  /* 0x00000004ff267212 */ /* 0x000fe200078e33ff */
[----:B------:R-:W-:Y:S01]  /*1100*/  UIADD3 UR44, UR43, -UR44, URZ ;  /* 0x8000002c2b2c7290 */ /* 0x000fe2000fffe03f */
[C---:B-1----:R-:W-:Y:S01]  /*1110*/  SHF.L.U64.HI R35, R36.reuse, 0x3, R37 ;  /* 0x0000000324237819 */ /* 0x042fe20000010225 */
[----:B------:R-:W-:Y:S01]  /*1120*/  IMAD.SHL.U32 R36, R36, 0x8, RZ ;  /* 0x0000000824247824 */ /* 0x000fe200078e00ff */
[----:B------:R-:W-:Y:S01]  /*1130*/  UMOV UR36, URZ ;  /* 0x0000003f00247c82 */ /* 0x000fe20008000000 */
[----:B------:R-:W-:Y:S01]  /*1140*/  IMAD.SHL.U32 R37, R2, 0x2, RZ ;  /* 0x0000000202257824 */ /* 0x000fe200078e00ff */
[----:B------:R-:W-:-:S07]  /*1150*/  UMOV UR42, URZ ;  /* 0x0000003f002a7c82 */ /* 0x000fce0008000000 */
.L_x_46:
[----:B------:R-:W0:Y:S01]  /*1160*/  SHFL.IDX PT, R0, R39, RZ, 0x1f ;  /* 0x00001fff27007589 */ /* 0x000e2200000e0000 */
[----:B-1----:R-:W1:Y:S01]  /*1170*/  S2UR UR7, SR_CgaCtaId ;  /* 0x00000000000779c3 */ /* 0x002e620000008800 */
[----:B------:R-:W-:Y:S01]  /*1180*/  UMOV UR6, 0x400 ;  /* 0x0000040000067882 */ /* 0x000fe20000000000 */
[----:B0-----:R-:W-:Y:S01]  /*1190*/  R2UR UR4, R0 ;  /* 0x00000000000472ca */ /* 0x001fe200000e0000 */
[----:B-1----:R-:W-:-:S12]  /*11a0*/  ULEA UR46, UR7, UR6, 0x18 ;  /* 0x00000006072e7291 */ /* 0x002fd8000f8ec03f */
[----:B------:R-:W-:-:S04]  /*11b0*/  ULEA.HI UR5, UR4, UR4, URZ, 0x1 ;  /* 0x0000000404057291 */ /* 0x000fc8000f8f083f */
[----:B------:R-:W-:-:S04]  /*11c0*/  ULOP3.LUT UR5, UR5, 0x7fffe, URZ, 0xc0, !UPT ;  /* 0x0007fffe05057892 */ /* 0x000fc8000f8ec03f */
[----:B------:R-:W-:-:S03]  /*11d0*/  UIADD3 UR5, UR4, -UR5, URZ ;  /* 0x8000000504057290 */ /* 0x000fc6000fffe03f */
[----:B------:R-:W-:Y:S01]  /*11e0*/  ULDC UR4, c[0x0][0x28c] ;  /* 0x0000a30000047ab9 */ /* 0x000fe20000000800 */
[----:B------:R-:W-:Y:S01]  /*11f0*/  ULEA UR5, UR5, UR46, 0xd ;  /* 0x0000002e05057291 */ /* 0x000fe2000f8e683f */
[----:B------:R-:W-:-:S03]  /*1200*/  ISETP.LT.AND P0, PT, RZ, UR4, PT ;  /* 0x00000004ff007c0c */ /* 0x000fc6000bf01270 */
[----:B------:R-:W-:-:S04]  /*1210*/  UIADD3 UR5, UR5, 0x100, URZ ;  /* 0x0000010005057890 */ /* 0x000fc8000fffe03f */
[----:B------:R-:W-:-:S04]  /*1220*/  USHF.R.U32.HI UR5, URZ, 0x4, UR5 ;  /* 0x000000043f057899 */ /* 0x000fc80008011605 */
[----:B------:R-:W-:-:S04]  /*1230*/  ULOP3.LUT UR5, UR5, 0x3fff, URZ, 0xc0, !UPT ;  /* 0x00003fff05057892 */ /* 0x000fc8000f8ec03f */
[----:B------:R-:W-:Y:S01]  /*1240*/  ULOP3.LUT UR45, UR5, 0x10000, URZ, 0xfc, !UPT ;  /* 0x00010000052d7892 */ /* 0x000fe2000f8efc3f */
[----:B--2345:R-:W-:Y:S11]  /*1250*/  @P0 BRA `(.L_x_13) ;  /* 0x0000000000400947 */ /* 0x03cff60003800000 */
[----:B------:R-:W-:Y:S01]  /*1260*/  MOV R0, 0x0 ;  /* 0x0000000000007802 */ /* 0x000fe20000000f00 */
[----:B------:R-:W-:Y:S01]  /*1270*/  ULDC.64 UR4, c[0x4][0x68] ;  /* 0x01001a0000047ab9 */ /* 0x000fe20000000a00 */
[----:B------:R-:W-:Y:S01]  /*1280*/  ULDC.64 UR6, c[0x4][0x8] ;  /* 0x0100020000067ab9 */ /* 0x000fe20000000a00 */
[----:B------:R-:W-:Y:S01]  /*1290*/  IMAD.U32 R4, RZ, RZ, UR4 ;  /* 0x00000004ff047e24 */ /* 0x000fe2000f8e00ff */
[----:B------:R0:W1:Y:S01]  /*12a0*/  LDC.64 R2, c[0x4][R0] ;  /* 0x0100000000027b82 */ /* 0x0000620000000a00 */
[----:B------:R-:W-:Y:S01]  /*12b0*/  IMAD.U32 R5, RZ, RZ, UR5 ;  /* 0x00000005ff057e24 */ /* 0x000fe2000f8e00ff */
[----:B------:R-:W-:Y:S01]  /*12c0*/  ULDC.64 UR4, c[0x4][0x70] ;  /* 0x01001c0000047ab9 */ /* 0x000fe20000000a00 */
[----:B------:R-:W-:Y:S02]  /*12d0*/  IMAD.U32 R10, RZ, RZ, UR6 ;  /* 0x00000006ff0a7e24 */ /* 0x000fe4000f8e00ff */
[----:B------:R-:W-:Y:S02]  /*12e0*/  IMAD.U32 R6, RZ, RZ, UR4 ;  /* 0x00000004ff067e24 */ /* 0x000fe4000f8e00ff */
[----:B------:R-:W-:-:S02]  /*12f0*/  IMAD.U32 R7, RZ, RZ, UR5 ;  /* 0x00000005ff077e24 */ /* 0x000fc4000f8e00ff */
[----:B------:R-:W-:Y:S02]  /*1300*/  IMAD.U32 R11, RZ, RZ, UR7 ;  /* 0x00000007ff0b7e24 */ /* 0x000fe4000f8e00ff */
[----:B------:R-:W-:Y:S02]  /*1310*/  IMAD.MOV.U32 R8, RZ, RZ, 0x1e1 ;  /* 0x000001e1ff087424 */ /* 0x000fe400078e00ff */
[----:B------:R-:W-:Y:S02]  /*1320*/  IMAD.MOV.U32 R12, RZ, RZ, 0x1 ;  /* 0x00000001ff0c7424 */ /* 0x000fe400078e00ff */
[----:B0-----:R-:W-:-:S07]  /*1330*/  IMAD.MOV.U32 R13, RZ, RZ, RZ ;  /* 0x000000ffff0d7224 */ /* 0x001fce00078e00ff */
[----:B------:R-:W-:-:S07]  /*1340*/  LEPC R20, `(.L_x_13) ;  /* 0x000000001014794e */ /* 0x000fce0000000000 */
[----:B-1---5:R-:W-:Y:S05]  /*1350*/  CALL.ABS.NOINC R2 ;  /* 0x0000000002007343 */ /* 0x022fea0003c00000 */
.L_x_13:
[----:B------:R-:W-:-:S13]  /*1360*/  ISETP.NE.AND P0, PT, R46, 0x3, PT ;  /* 0x000000032e00780c */ /* 0x000fda0003f05270 */
[----:B------:R-:W-:Y:S05]  /*1370*/  @!P0 BRA `(.L_x_14) ;  /* 0x0000000000048947 */ /* 0x000fea0003800000 */
[----:B------:R-:W-:Y:S01]  /*1380*/  BPT.TRAP 0x1 ;  /* 0x000000040000795c */ /* 0x000fe20000300000 */
.L_x_14:
[----:B------:R-:W-:Y:S02]  /*1390*/  IMAD.U32 R3, RZ, RZ, UR42 ;  /* 0x0000002aff037e24 */ /* 0x000fe4000f8e00ff */
[----:B------:R-:W-:-:S03]  /*13a0*/  IMAD.U32 R0, RZ, RZ, UR36 ;  /* 0x00000024ff007e24 */ /* 0x000fc6000f8e00ff */
[----:B------:R-:W-:Y:S02]  /*13b0*/  LEA R3, R3, UR46, 0x3 ;  /* 0x0000002e03037c11 */ /* 0x000fe4000f8e18ff */
[----:B------:R-:W-:-:S04]  /*13c0*/  SHF.L.U32 R0, R0, 0x1f, RZ ;  /* 0x0000001f00007819 */ /* 0x000fc800000006ff */
[----:B------:R0:W1:Y:S01]  /*13d0*/  SYNCS.PHASECHK.TRANS64.TRYWAIT P1, [R3+URZ], R0 ;  /* 0x00000000030075a7 */ /* 0x000062000802017f */
[----:B------:R-:W-:Y:S05]  /*13e0*/  @!P0 BRA `(.L_x_15) ;  /* 0x0000000000048947 */ /* 0x000fea0003800000 */
[----:B------:R-:W-:Y:S01]  /*13f0*/  BPT.TRAP 0x1 ;  /* 0x000000040000795c */ /* 0x000fe20000300000 */
.L_x_15:
[----:B------:R-:W-:-:S05]  /*1400*/  IMAD.U32 R2, RZ, RZ, UR44 ;  /* 0x0000002cff027e24 */ /* 0x000fca000f8e00ff */
[----:B------:R-:W-:Y:S01]  /*1410*/  ISETP.GE.AND P2, PT, R2, 0x1, PT ;  /* 0x000000010200780c */ /* 0x000fe20003f46270 */
[----:B-1----:R-:W-:-:S12]  /*1420*/  @P1 BRA `(.L_x_16) ;  /* 0x0000000000081947 */ /* 0x002fd80003800000 */
[----:B------:R-:W1:Y:S02]  /*1430*/  SYNCS.PHASECHK.TRANS64.TRYWAIT P1, [R3+URZ], R0 ;  /* 0x00000000030075a7 */ /* 0x000e64000802017f */
[----:B-1----:R-:W-:Y:S05]  /*1440*/  @!P1 BRA `(.L_x_17) ;  /* 0x0000003c003c9947 */ /* 0x002fea0003800000 */
.L_x_16:
[----:B------:R-:W-:Y:S05]  /*1450*/  WARPSYNC.ALL ;  /* 0x0000000000007948 */ /* 0x000fea0003800000 */
[----:B------:R-:W-:Y:S01]  /*1460*/  UIADD3 UR4, UR46, 0x30100, URZ ;  /* 0x000301002e047890 */ /* 0x000fe2000fffe03f */
[----:B------:R-:W-:Y:S01]  /*1470*/  WARPGROUP.ARRIVE ;  /* 0x00000000000079c5 */ /* 0x000fe20000000000 */
[----:B------:R-:W-:Y:S02]  /*1480*/  ULEA UR6, UR42, UR45, 0xc ;  /* 0x0000002d2a067291 */ /* 0x000fe4000f8e603f */
[----:B------:R-:W-:Y:S01]  /*1490*/  USHF.R.U32.HI UR4, URZ, 0x4, UR4 ;  /* 0x000000043f047899 */ /* 0x000fe20008011604 */
[----:B------:R-:W-:Y:S01]  /*14a0*/  UMOV UR13, 0x40000040 ;  /* 0x40000040000d7882 */ /* 0x000fe20000000000 */
[----:B------:R-:W-:-:S02]  /*14b0*/  UMOV UR15, 0x40000040 ;  /* 0x40000040000f7882 */ /* 0x000fc40000000000 */
[----:B------:R-:W-:Y:S01]  /*14c0*/  ULOP3.LUT UR4, UR4, 0x3fff, URZ, 0xc0, !UPT ;  /* 0x00003fff04047892 */ /* 0x000fe2000f8ec03f */
[----:B------:R-:W-:Y:S01]  /*14d0*/  UMOV UR12, UR6 ;  /* 0x00000006000c7c82 */ /* 0x000fe20008000000 */
[----:B------:R-:W-:Y:S02]  /*14e0*/  UMOV UR5, 0x40000040 ;  /* 0x4000004000057882 */ /* 0x000fe40000000000 */
[----:B------:R-:W-:Y:S01]  /*14f0*/  ULOP3.LUT UR8, UR4, 0x10000, URZ, 0xfc, !UPT ;  /* 0x0001000004087892 */ /* 0x000fe2000f8efc3f */
[----:B------:R-:W-:-:S03]  /*1500*/  UMOV UR7, 0x40000040 ;  /* 0x4000004000077882 */ /* 0x000fc60000000000 */
[----:B------:R-:W-:-:S04]  /*1510*/  ULEA UR4, UR42, UR8, 0x9 ;  /* 0x000000082a047291 */ /* 0x000fc8000f8e483f */
[----:B------:R-:W-:-:S03]  /*1520*/  UIADD3 UR9, UR4, 0x186, URZ ;  /* 0x0000018604097890 */ /* 0x000fc6000fffe03f */
[----:B------:R-:W-:Y:S02]  /*1530*/  UMOV UR14, UR4 ;  /* 0x00000004000e7c82 */ /* 0x000fe40008000000 */
[----:B------:R-:W-:Y:S01]  /*1540*/  HGMMA.64x16x16.F32.BF16 R24, gdesc[UR12], RZ, !UPT, gsb0 ;  /* 0x002000000c1879f0 */ /* 0x000fe2000c0018ff */
[----:B------:R-:W-:Y:S02]  /*1550*/  UIADD3 UR12, UR6, 0x2, URZ ;  /* 0x00000002060c7890 */ /* 0x000fe4000fffe03f */
[----:B------:R-:W-:Y:S01]  /*1560*/  UIADD3 UR14, UR4, 0x2, URZ ;  /* 0x00000002040e7890 */ /* 0x000fe2000fffe03f */
[----:B------:R-:W-:Y:S01]  /*1570*/  UMOV UR13, 0x40000040 ;  /* 0x40000040000d7882 */ /* 0x000fe20000000000 */
[----:B------:R-:W-:Y:S01]  /*1580*/  UMOV UR15, 0x40000040 ;  /* 0x40000040000f7882 */ /* 0x000fe20000000000 */
[----:B------:R-:W-:Y:S02]  /*1590*/  WARPGROUP.DEPBAR.LE gsb0, 0x0 ;  /* 0x00008000000079c5 */ /* 0x000fe40000010000 */
[----:B------:R-:W-:-:S06]  /*15a0*/  WARPGROUP.ARRIVE ;  /* 0x00000000000079c5 */ /* 0x000fcc0000000000 */
[----:B------:R-:W-:Y:S01]  /*15b0*/  HGMMA.64x16x16.F32.BF16 R24, gdesc[UR12], R24, gsb0 ;  /* 0x002000000c1879f0 */ /* 0x000fe20008001818 */
        /* <DEDUP_REMOVED lines=88> */
[----:B------:R-:W-:-:S07]  /*1b40*/  UIADD3 UR6, UR6, 0xc06, URZ ;  /* 0x00000c0606067890 */ /* 0x000fce000fffe03f */
[----:B------:R-:W-:Y:S01]  /*1b50*/  UMOV UR4, UR6 ;  /* 0x0000000600047c82 */ /* 0x000fe20008000000 */
[----:B------:R-:W-:Y:S01]  /*1b60*/  UMOV UR6, UR9 ;  /* 0x0000000900067c82 */ /* 0x000fe20008000000 */
[----:B------:R-:W-:Y:S02]  /*1b70*/  WARPGROUP.DEPBAR.LE gsb0, 0x0 ;  /* 0x00008000000079c5 */ /* 0x000fe40000010000 */
[----:B------:R-:W-:-:S06]  /*1b80*/  WARPGROUP.ARRIVE ;  /* 0x00000000000079c5 */ /* 0x000fcc0000000000 */
[----:B------:R-:W-:Y:S03]  /*1b90*/  HGMMA.64x16x16.F32.BF16 R24, gdesc[UR12], R24, gsb0 ;  /* 0x002000000c1879f0 */ /* 0x000fe60008001818 */
[----:B------:R-:W-:Y:S02]  /*1ba0*/  WARPGROUP.DEPBAR.LE gsb0, 0x0 ;  /* 0x00008000000079c5 */ /* 0x000fe40000010000 */
[----:B------:R-:W-:-:S06]  /*1bb0*/  WARPGROUP.ARRIVE ;  /* 0x00000000000079c5 */ /* 0x000fcc0000000000 */
[----:B------:R-:W-:Y:S03]  /*1bc0*/  HGMMA.64x16x16.F32.BF16 R24, gdesc[UR4], R24, gsb0 ;  /* 0x00200000041879f0 */ /* 0x000fe60008001818 */
[----:B------:R-:W-:Y:S02]  /*1bd0*/  WARPGROUP.DEPBAR.LE gsb0, 0x0 ;  /* 0x00008000000079c5 */ /* 0x000fe40000010000 */
[----:B------:R-:W-:Y:S05]  /*1be0*/  @!P2 BRA `(.L_x_18) ;  /* 0x00000008006ca947 */ /* 0x000fea0003800000 */
[----:B------:R-:W-:Y:S01]  /*1bf0*/  UIADD3 UR13, UR42, 0x1, URZ ;  /* 0x000000012a0d7890 */ /* 0x000fe2000fffe03f */
[----:B01----:R-:W-:Y:S01]  /*1c00*/  IMAD.U32 R0, RZ, RZ, UR44 ;  /* 0x0000002cff007e24 */ /* 0x003fe2000f8e00ff */
[----:B------:R-:W-:Y:S02]  /*1c10*/  UMOV UR9, UR42 ;  /* 0x0000002a00097c82 */ /* 0x000fe40008000000 */
[----:B------:R-:W-:-:S04]  /*1c20*/  UISETP.NE.AND UP0, UPT, UR13, 0x3, UPT ;  /* 0x000000030d00788c */ /* 0x000fc8000bf05270 */
[----:B------:R-:W-:Y:S02]  /*1c30*/  USEL UR4, URZ, 0x1, UP0 ;  /* 0x000000013f047887 */ /* 0x000fe40008000000 */
[----:B------:R-:W-:Y:S02]  /*1c40*/  USEL UR13, UR13, URZ, UP0 ;  /* 0x0000003f0d0d7287 */ /* 0x000fe40008000000 */
[----:B------:R-:W-:-:S06]  /*1c50*/  ULOP3.LUT UR4, UR36, UR4, URZ, 0x3c, !UPT ;  /* 0x0000000424047292 */ /* 0x000fcc000f8e3c3f */
[----:B------:R-:W-:-:S07]  /*1c60*/  IMAD.U32 R4, RZ, RZ, UR4 ;  /* 0x00000004ff047e24 */ /* 0x000fce000f8e00ff */
.L_x_25:
[----:B01----:R-:W-:Y:S05]  /*1c70*/  @!P0 BRA `(.L_x_19) ;  /* 0x0000000000048947 */ /* 0x003fea0003800000 */
[----:B------:R-:W-:Y:S01]  /*1c80*/  BPT.TRAP 0x1 ;  /* 0x000000040000795c */ /* 0x000fe20000300000 */
.L_x_19:
[----:B------:R-:W0:Y:S01]  /*1c90*/  S2UR UR4, SR_CgaCtaId ;  /* 0x00000000000479c3 */ /* 0x000e220000008800 */
[----:B------:R-:W-:Y:S01]  /*1ca0*/  UMOV UR10, 0x400 ;  /* 0x00000400000a7882 */ /* 0x000fe20000000000 */
[----:B------:R-:W-:Y:S01]  /*1cb0*/  SHF.L.U32 R2, R4, 0x1f, RZ ;  /* 0x0000001f04027819 */ /* 0x000fe200000006ff */
[----:B0-----:R-:W-:-:S04]  /*1cc0*/  ULEA UR10, UR4, UR10, 0x18 ;  /* 0x0000000a040a7291 */ /* 0x001fc8000f8ec03f */
[----:B------:R-:W-:-:S09]  /*1cd0*/  ULEA UR4, UR13, UR10, 0x3 ;  /* 0x0000000a0d047291 */ /* 0x000fd2000f8e183f */
[----:B------:R0:W1:Y:S01]  /*1ce0*/  SYNCS.PHASECHK.TRANS64.TRYWAIT P1, [UR4], R2 ;  /* 0x00000002ff0075a7 */ /* 0x0000620008020144 */
[----:B------:R-:W-:Y:S05]  /*1cf0*/  @!P0 BRA `(.L_x_20) ;  /* 0x0000000000048947 */ /* 0x000fea0003800000 */
[----:B------:R-:W-:Y:S01]  /*1d00*/  BPT.TRAP 0x1 ;  /* 0x000000040000795c */ /* 0x000fe20000300000 */
.L_x_20:
[----:B-1----:R-:W-:Y:S05]  /*1d10*/  @P1 BRA `(.L_x_21) ;  /* 0x0000000000081947 */ /* 0x002fea0003800000 */
[----:B------:R-:W1:Y:S02]  /*1d20*/  SYNCS.PHASECHK.TRANS64.TRYWAIT P1, [UR4], R2 ;  /* 0x00000002ff0075a7 */ /* 0x000e640008020144 */
[----:B-1----:R-:W-:Y:S05]  /*1d30*/  @!P1 BRA `(.L_x_22) ;  /* 0x0000003400149947 */ /* 0x002fea0003800000 */
.L_x_21:
[----:B------:R-:W-:Y:S01]  /*1d40*/  ULEA UR12, UR13, UR8, 0x9 ;  /* 0x000000080d0c7291 */ /* 0x000fe2000f8e483f */
[----:B------:R-:W-:Y:S01]  /*1d50*/  WARPGROUP.ARRIVE ;  /* 0x00000000000079c5 */ /* 0x000fe20000000000 */
[----:B------:R-:W-:Y:S01]  /*1d60*/  ULEA UR11, UR13, UR45, 0xc ;  /* 0x0000002d0d0b7291 */ /* 0x000fe2000f8e603f */
[----:B------:R-:W-:Y:S01]  /*1d70*/  UMOV UR7, 0x40000040 ;  /* 0x4000004000077882 */ /* 0x000fe20000000000 */
[----:B------:R-:W-:-:S03]  /*1d80*/  UMOV UR5, 0x40000040 ;  /* 0x4000004000057882 */ /* 0x000fc60000000000 */
[----:B------:R-:W-:Y:S02]  /*1d90*/  UMOV UR6, UR12 ;  /* 0x0000000c00067c82 */ /* 0x000fe40008000000 */
[----:B------:R-:W-:Y:S02]  /*1da0*/  UMOV UR4, UR11 ;  /* 0x0000000b00047c82 */ /* 0x000fe40008000000 */
[----:B------:R-:W-:Y:S01]  /*1db0*/  HGMMA.64x16x16.F32.BF16 R24, gdesc[UR4], R24, gsb0 ;  /* 0x00200000041879f0 */ /* 0x000fe20008001818 */
[----:B------:R-:W-:Y:S02]  /*1dc0*/  UIADD3 UR6, UR12, 0x2, URZ ;  /* 0x000000020c067890 */ /* 0x000fe4000fffe03f */
[----:B------:R-:W-:Y:S01]  /*1dd0*/  UIADD3 UR4, UR11, 0x2, URZ ;  /* 0x000000020b047890 */ /* 0x000fe2000fffe03f */
[----:B------:R-:W-:Y:S01]  /*1de0*/  UMOV UR7, 0x40000040 ;  /* 0x4000004000077882 */ /* 0x000fe20000000000 */
[----:B------:R-:W-:Y:S01]  /*1df0*/  UMOV UR5, 0x40000040 ;  /* 0x4000004000057882 */ /* 0x000fe20000000000 */
[----:B------:R-:W-:-:S02]  /*1e00*/  WARPGROUP.DEPBAR.LE gsb0, 0x0 ;  /* 0x00008000000079c5 */ /* 0x000fc40000010000 */
        /* <DEDUP_REMOVED lines=99> */
[----:B------:R-:W-:Y:S03]  /*2440*/  HGMMA.64x16x16.F32.BF16 R24, gdesc[UR4], R24, gsb0 ;  /* 0x00200000041879f0 */ /* 0x000fe60008001818 */
[----:B------:R-:W-:Y:S02]  /*2450*/  WARPGROUP.DEPBAR.LE gsb0, 0x0 ;  /* 0x00008000000079c5 */ /* 0x000fe40000010000 */
[----:B------:R-:W-:Y:S05]  /*2460*/  @!P0 BRA `(.L_x_23) ;  /* 0x0000000000048947 */ /* 0x000fea0003800000 */
[----:B------:R-:W-:Y:S01]  /*2470*/  BPT.TRAP 0x1 ;  /* 0x000000040000795c */ /* 0x000fe20000300000 */
.L_x_23:
[----:B------:R-:W-:Y:S01]  /*2480*/  ULEA UR10, UR9, UR10, 0x3 ;  /* 0x0000000a090a7291 */ /* 0x000fe2000f8e183f */
[----:B------:R-:W-:-:S03]  /*2490*/  ISETP.GT.U32.AND P1, PT, R18, 0x1, PT ;  /* 0x000000011200780c */ /* 0x000fc60003f24070 */
[----:B------:R-:W-:-:S04]  /*24a0*/  UIADD3 UR10, UR10, 0x18, URZ ;  /* 0x000000180a0a7890 */ /* 0x000fc8000fffe03f */
[----:B------:R-:W-:-:S09]  /*24b0*/  UPRMT UR10, URZ, 0x654, UR10 ;  /* 0x000006543f0a7896 */ /* 0x000fd2000800000a */
[----:B------:R-:W-:Y:S01]  /*24c0*/  SYNCS.ARRIVE.TRANS64.RED.A1T0 RZ, [UR10], RZ ;  /* 0x000000ffffff79a7 */ /* 0x000fe2000810040a */
[----:B------:R-:W-:Y:S05]  /*24d0*/  @P1 BRA `(.L_x_24) ;  /* 0x0000000000041947 */ /* 0x000fea0003800000 */
[----:B------:R-:W-:Y:S01]  /*24e0*/  BPT.TRAP 0x1 ;  /* 0x000000040000795c */ /* 0x000fe20000300000 */
.L_x_24:
[----:B------:R-:W-:Y:S01]  /*24f0*/  UIADD3 UR13, UR13, 0x1, URZ ;  /* 0x000000010d0d7890 */ /* 0x000fe2000fffe03f */
[C---:B------:R-:W-:Y:S01]  /*2500*/  ISETP.GT.AND P1, PT, R0.reuse, 0x1, PT ;  /* 0x000000010000780c */ /* 0x040fe20003f24270 */
[----:B------:R-:W-:Y:S01]  /*2510*/  UIADD3 UR9, UR9, 0x1, URZ ;  /* 0x0000000109097890 */ /* 0x000fe2000fffe03f */
[----:B------:R-:W-:Y:S01]  /*2520*/  VIADD R0, R0, 0xffffffff ;  /* 0xffffffff00007836 */ /* 0x000fe20000000000 */
[----:B------:R-:W-:Y:S02]  /*2530*/  UISETP.NE.AND UP0, UPT, UR13, 0x3, UPT ;  /* 0x000000030d00788c */ /* 0x000fe4000bf05270 */
[----:B------:R-:W-:Y:S02]  /*2540*/  UISETP.NE.AND UP1, UPT, UR9, 0x3, UPT ;  /* 0x000000030900788c */ /* 0x000fe4000bf25270 */
[----:B------:R-:W-:Y:S02]  /*2550*/  USEL UR4, URZ, 0x1, UP0 ;  /* 0x000000013f047887 */ /* 0x000fe40008000000 */
[----:B------:R-:W-:-:S02]  /*2560*/  USEL UR13, UR13, URZ, UP0 ;  /* 0x0000003f0d0d7287 */ /* 0x000fc40008000000 */
[----:B------:R-:W-:Y:S02]  /*2570*/  USEL UR9, UR9, URZ, UP1 ;  /* 0x0000003f09097287 */ /* 0x000fe40008800000 */
[----:B------:R-:W-:Y:S01]  /*2580*/  LOP3.LUT R4, R4, UR4, RZ, 0x3c, !PT ;  /* 0x0000000404047c12 */ /* 0x000fe2000f8e3cff */
[----:B------:R-:W-:Y:S09]  /*2590*/  @P1 BRA `(.L_x_25) ;  /* 0xfffffff400b41947 */ /* 0x000ff2000383ffff */
.L_x_18:
[----:B01----:R-:W0:Y:S02]  /*25a0*/  LDC R0, c[0x0][0x28c] ;  /* 0x0000a300ff007b82 */ /* 0x003e240000000800 */
[----:B0-----:R-:W-:-:S13]  /*25b0*/  ISETP.GE.AND P1, PT, R0, 0x1, PT ;  /* 0x000000010000780c */ /* 0x001fda0003f26270 */
[----:B------:R-:W-:Y:S05]  /*25c0*/  @!P1 BRA `(.L_x_26) ;  /* 0x0000000000409947 */ /* 0x000fea0003800000 */
[----:B------:R-:W-:Y:S05]  /*25d0*/  @!P0 BRA `(.L_x_27) ;  /* 0x0000000000048947 */ /* 0x000fea0003800000 */
[----:B------:R-:W-:Y:S01]  /*25e0*/  BPT.TRAP 0x1 ;  /* 0x000000040000795c */ /* 0x000fe20000300000 */
.L_x_27:
[----:B------:R-:W0:Y:S01]  /*25f0*/  S2UR UR7, SR_CgaCtaId ;  /* 0x00000000000779c3 */ /* 0x000e220000008800 */
[----:B------:R-:W-:Y:S01]  /*2600*/  UIADD3 UR6, UR44, UR42, URZ ;  /* 0x0000002a2c067290 */ /* 0x000fe2000fffe03f */
[----:B------:R-:W-:-:S03]  /*2610*/  ISETP.GT.U32.AND P0, PT, R18, 0x1, PT ;  /* 0x000000011200780c */ /* 0x000fc60003f04070 */
[----:B------:R-:W-:-:S04]  /*2620*/  UIMAD.WIDE.U32 UR4, UR6, -0x55555555, URZ ;  /* 0xaaaaaaab060478a5 */ /* 0x000fc8000f8e003f */
[----:B------:R-:W-:-:S03]  /*2630*/  USHF.R.U32.HI UR4, URZ, 0x1, UR5 ;  /* 0x000000013f047899 */ /* 0x000fc60008011605 */
[----:B------:R-:W-:Y:S01]  /*2640*/  UMOV UR5, 0x400 ;  /* 0x0000040000057882 */ /* 0x000fe20000000000 */
[----:B------:R-:W-:Y:S02]  /*2650*/  UIMAD UR6, UR4, -0x3, UR6 ;  /* 0xfffffffd040678a4 */ /* 0x000fe4000f8e0206 */
[----:B0-----:R-:W-:-:S04]  /*2660*/  ULEA UR5, UR7, UR5, 0x18 ;  /* 0x0000000507057291 */ /* 0x001fc8000f8ec03f */
[----:B------:R-:W-:-:S04]  /*2670*/  ULEA UR6, UR6, UR5, 0x3 ;  /* 0x0000000506067291 */ /* 0x000fc8000f8e183f */
[----:B------:R-:W-:-:S04]  /*2680*/  UIADD3 UR6, UR6, 0x18, URZ ;  /* 0x0000001806067890 */ /* 0x000fc8000fffe03f */
[----:B------:R-:W-:-:S09]  /*2690*/  UPRMT UR6, URZ, 0x654, UR6 ;  /* 0x000006543f067896 */ /* 0x000fd20008000006 */
[----:B------:R-:W-:Y:S01]  /*26a0*/  SYNCS.ARRIVE.TRANS64.RED.A1T0 RZ, [UR6], RZ ;  /* 0x000000ffffff79a7 */ /* 0x000fe20008100406 */
[----:B------:R-:W-:Y:S05]  /*26b0*/  @P0 BRA `(.L_x_26) ;  /* 0x0000000000040947 */ /* 0x000fea0003800000 */
[----:B------:R-:W-:Y:S01]  /*26c0*/  BPT.TRAP 0x1 ;  /* 0x000000040000795c */ /* 0x000fe20000300000 */
.L_x_26:
[----:B------:R-:W-:Y:S01]  /*26d0*/  IMAD.SHL.U32 R42, R42, 0x10, RZ ;  /* 0x000000102a2a7824 */ /* 0x000fe200078e00ff */
[----:B------:R-:W-:Y:S01]  /*26e0*/  UIADD3 UR42, UR43, UR42, URZ ;  /* 0x0000002a2b2a7290 */ /* 0x000fe2000fffe03f */
[----:B------:R-:W-:Y:S01]  /*26f0*/  SHF.R.S32.HI R21, RZ, 0x1f, R41 ;  /* 0x0000001fff157819 */ /* 0x000fe20000011429 */
[----:B------:R-:W-:Y:S01]  /*2700*/  ULDC UR7, c[0x0][0x288] ;  /* 0x0000a20000077ab9 */ /* 0x000fe20000000800 */
[----:B------:R-:W-:Y:S01]  /*2710*/  IMAD.SHL.U32 R7, R43, 0x80, RZ ;  /* 0x000000802b077824 */ /* 0x000fe200078e00ff */
[C---:B------:R-:W-:Y:S01]  /*2720*/  LOP3.LUT R4, R42.reuse, 0x6, R37, 0xf8, !PT ;  /* 0x000000062a047812 */ /* 0x040fe200078ef825 */
[----:B------:R-:W-:Y:S01]  /*2730*/  UISETP.GT.U32.AND UP0, UPT, UR42, 0x2, UPT ;  /* 0x000000022a00788c */ /* 0x000fe2000bf04070 */
[----:B------:R-:W-:Y:S01]  /*2740*/  ISETP.GE.AND P0, PT, R42, UR7, PT ;  /* 0x000000072a007c0c */ /* 0x000fe2000bf06270 */
[----:B------:R-:W-:Y:S01]  /*2750*/  ULDC.64 UR4, c[0x0][0x5d0] ;  /* 0x0001740000047ab9 */ /* 0x000fe20000000a00 */
[----:B------:R-:W-:Y:S01]  /*2760*/  SHF.R.S32.HI R5, RZ, 0x1f, R4 ;  /* 0x0000001fff057819 */ /* 0x000fe20000011404 */
[----:B------:R-:W-:Y:S01]  /*2770*/  ULDC UR10, c[0x0][0x284] ;  /* 0x0000a100000a7ab9 */ /* 0x000fe20000000800 */
[----:B------:R-:W-:Y:S01]  /*2780*/  IMAD R0, R21, UR4, RZ ;  /* 0x0000000415007c24 */ /* 0x000fe2000f8e02ff */
[----:B------:R-:W-:Y:S01]  /*2790*/  UISETP.LT.U32.AND UP0, UPT, UR43, 0x3, UP0 ;  /* 0x000000032b00788c */ /* 0x000fe20008701070 */
[----:B------:R-:W-:Y:S01]  /*27a0*/  ISETP.GE.OR P0, PT, R7, UR10, P0 ;  /* 0x0000000a07007c0c */ /* 0x000fe20008706670 */
[----:B------:R-:W-:Y:S01]  /*27b0*/  UISETP.GE.U32.AND UP1, UPT, UR43, 0x3, UPT ;  /* 0x000000032b00788c */ /* 0x000fe2000bf26070 */
[C---:B------:R-:W-:Y:S01]  /*27c0*/  IMAD R9, R41.reuse, UR5, R0 ;  /* 0x0000000529097c24 */ /* 0x040fe2000f8e0200 */
[----:B------:R-:W-:Y:S01]  /*27d0*/  USEL UR6, URZ, 0x1, !UP0 ;  /* 0x000000013f067887 */ /* 0x000fe2000c000000 */
[----:B------:R-:W-:Y:S01]  /*27e0*/  IMAD.WIDE.U32 R2, R41, UR4, R4 ;  /* 0x0000000429027c25 */ /* 0x000fe2000f8e0004 */
[----:B------:R-:W-:Y:S01]  /*27f0*/  UIMAD.WIDE.U32 UR4, UR42, -0x55555555, URZ ;  /* 0xaaaaaaab2a0478a5 */ /* 0x000fe2000f8e003f */
[----:B------:R-:W-:-:S02]  /*2800*/  ULDC.64 UR8, c[0x0][0x5c8] ;  /* 0x0001720000087ab9 */ /* 0x000fc40000000a00 */
[----:B------:R-:W-:Y:S01]  /*2810*/  IMAD.WIDE R12, R43, 0x80, R22 ;  /* 0x000000802b0c7825 */ /* 0x000fe200078e0216 */
[----:B------:R-:W-:Y:S02]  /*2820*/  USHF.R.U32.HI UR4, URZ, 0x1, UR5 ;  /* 0x000000013f047899 */ /* 0x000fe40008011605 */
[----:B------:R-:W-:Y:S01]  /*2830*/  ULOP3.LUT UR36, UR36, UR6, URZ, 0x3c, !UPT ;  /* 0x0000000624247292 */ /* 0x000fe2000f8e3c3f */
[----:B------:R-:W-:Y:S01]  /*2840*/  IMAD R11, R13, UR8, RZ ;  /* 0x000000080d0b7c24 */ /* 0x000fe2000f8e02ff */
[----:B------:R-:W-:Y:S01]  /*2850*/  UIMAD UR42, UR4, -0x3, UR42 ;  /* 0xfffffffd042a78a4 */ /* 0x000fe2000f8e022a */
[----:B------:R-:W-:Y:S01]  /*2860*/  IMAD.IADD R3, R3, 0x1, R9 ;  /* 0x0000000103037824 */ /* 0x000fe200078e0209 */
[----:B------:R-:W-:Y:S01]  /*2870*/  @UP1 ULOP3.LUT UR36, UR36, 0x1, UR4, 0x78, !UPT ;  /* 0x0000000124241892 */ /* 0x000fe2000f8e7804 */
[C---:B------:R-:W-:Y:S02]  /*2880*/  IMAD R11, R12.reuse, UR9, R11 ;  /* 0x000000090c0b7c24 */ /* 0x040fe4000f8e020b */
[----:B------:R-:W-:-:S04]  /*2890*/  IMAD.WIDE.U32 R14, R12, UR8, R2 ;  /* 0x000000080c0e7c25 */ /* 0x000fc8000f8e0002 */
[----:B------:R-:W-:Y:S01]  /*28a0*/  IMAD.MOV.U32 R43, RZ, RZ, -0x1 ;  /* 0xffffffffff2b7424 */ /* 0x000fe200078e00ff */
[----:B------:R-:W-:Y:S06]  /*28b0*/  @P0 BRA `(.L_x_28) ;  /* 0x0000000800bc0947 */ /* 0x000fec0003800000 */
[----:B-----5:R-:W-:Y:S01]  /*28c0*/  FSETP.NEU.AND P0, PT, R33, RZ, PT ;  /* 0x000000ff2100720b */ /* 0x020fe20003f0d000 */
[----:B------:R-:W-:Y:S01]  /*28d0*/  BSSY B0, `(.L_x_28) ;  /* 0x00000ad000007945 */ /* 0x000fe20003800000 */
[----:B------:R-:W-:Y:S02]  /*28e0*/  IMAD.IADD R53, R15, 0x1, R11 ;  /* 0x000000010f357824 */ /* 0x000fe400078e020b */
[----:B------:R-:W-:Y:S02]  /*28f0*/  IMAD.IADD R52, R40, 0x1, -R7 ;  /* 0x0000000128347824 */ /* 0x000fe400078e0a07 */
[----:B------:R-:W-:-:S07]  /*2900*/  IMAD.IADD R42, R34, 0x1, -R42 ;  /* 0x00000001222a7824 */ /* 0x000fce00078e0a2a */
[----:B------:R-:W-:Y:S05]  /*2910*/  @!P0 BRA `(.L_x_29) ;  /* 0x0000000400f08947 */ /* 0x000fea0003800000 */
[----:B------:R-:W0:Y:S01]  /*2920*/  LDC.64 R44, c[0x0][0x5b8] ;  /* 0x00016e00ff2c7b82 */ /* 0x000e220000000a00 */
[----:B------:R-:W-:Y:S01]  /*2930*/  ISETP.GT.AND P0, PT, R42, RZ, PT ;  /* 0x000000ff2a00720c */ /* 0x000fe20003f04270 */
[----:B------:R-:W-:-:S03]  /*2940*/  ULDC.64 UR4, c[0x0][0x5c0] ;  /* 0x0001700000047ab9 */ /* 0x000fc60000000a00 */
[----:B------:R-:W-:-:S03]  /*2950*/  ISETP.GT.AND P2, PT, R52, RZ, P0 ;  /* 0x000000ff3400720c */ /* 0x000fc60000744270 */
[----:B------:R-:W1:Y:S08]  /*2960*/  LDC.64 R48, c[0x0][0x5b0] ;  /* 0x00016c00ff307b82 */ /* 0x000e700000000a00 */
[----:B------:R-:W2:Y:S01]  /*2970*/  LDC.64 R50, c[0x0][0x5a8] ;  /* 0x00016a00ff327b82 */ /* 0x000ea20000000a00 */
[-C--:B0-----:R-:W-:Y:S02]  /*2980*/  IMAD R0, R21, R44.reuse, RZ ;  /* 0x0000002c15007224 */ /* 0x081fe400078e02ff */
[----:B------:R-:W-:-:S04]  /*2990*/  IMAD.WIDE.U32 R20, R41, R44, R4 ;  /* 0x0000002c29147225 */ /* 0x000fc800078e0004 */
[----:B------:R-:W-:Y:S02]  /*29a0*/  IMAD R45, R41, R45, R0 ;  /* 0x0000002d292d7224 */ /* 0x000fe400078e0200 */
[-C--:B-1----:R-:W-:Y:S02]  /*29b0*/  IMAD R0, R13, R48.reuse, RZ ;  /* 0x000000300d007224 */ /* 0x082fe400078e02ff */
[----:B------:R-:W-:Y:S02]  /*29c0*/  IMAD.IADD R7, R21, 0x1, R45 ;  /* 0x0000000115077824 */ /* 0x000fe400078e022d */
[----:B------:R-:W-:Y:S02]  /*29d0*/  IMAD.MOV.U32 R6, RZ, RZ, R20 ;  /* 0x000000ffff067224 */ /* 0x000fe400078e0014 */
[C---:B------:R-:W-:Y:S02]  /*29e0*/  IMAD R47, R12.reuse, R49, R0 ;  /* 0x000000310c2f7224 */ /* 0x040fe400078e0200 */
[----:B------:R-:W-:-:S04]  /*29f0*/  IMAD.WIDE.U32 R2, R12, R48, R6 ;  /* 0x000000300c027225 */ /* 0x000fc800078e0006 */
[----:B------:R-:W-:Y:S01]  /*2a00*/  IMAD.IADD R0, R3, 0x1, R47 ;  /* 0x0000000103007824 */ /* 0x000fe200078e022f */
[----:B--2---:R-:W-:-:S04]  /*2a10*/  LEA R8, P1, R2, R50, 0x1 ;  /* 0x0000003202087211 */ /* 0x004fc800078208ff */
[----:B------:R-:W-:-:S05]  /*2a20*/  LEA.HI.X R9, R2, R51, R0, 0x1, P1 ;  /* 0x0000003302097211 */ /* 0x000fca00008f0c00 */
[----:B------:R0:W2:Y:S01]  /*2a30*/  @P2 LDG.E.LTC128B.U16 R0, desc[UR40][R8.64] ;  /* 0x0000002808002981 */ /* 0x0000a2000c1e1520 */
[----:B------:R-:W-:Y:S01]  /*2a40*/  IMAD.WIDE.U32 R10, R12, R48, R4 ;  /* 0x000000300c0a7225 */ /* 0x000fe200078e0004 */
[----:B------:R-:W-:Y:S03]  /*2a50*/  BSSY B1, `(.L_x_30) ;  /* 0x0000013000017945 */ /* 0x000fe60003800000 */
[----:B------:R-:W-:Y:S02]  /*2a60*/  IMAD.IADD R11, R47, 0x1, R11 ;  /* 0x000000012f0b7824 */ /* 0x000fe400078e020b */
[----:B------:R-:W-:Y:S01]  /*2a70*/  IMAD.WIDE.U32 R10, R41, R44, R10 ;  /* 0x0000002c290a7225 */ /* 0x000fe200078e000a */
[----:B0-----:R-:W-:-:S03]  /*2a80*/  SHF.L.U64.HI R9, R48, 0x3, R49 ;  /* 0x0000000330097819 */ /* 0x001fc60000010231 */
[----:B------:R-:W-:Y:S02]  /*2a90*/  IMAD.IADD R8, R45, 0x1, R11 ;  /* 0x000000012d087824 */ /* 0x000fe400078e020b */
[----:B--2---:R-:W-:-:S04]  /*2aa0*/  IMAD.U32 R2, R0, 0x10000, RZ ;  /* 0x0001000000027824 */ /* 0x004fc800078e00ff */
[----:B------:R-:W-:Y:S01]  /*2ab0*/  FMUL R3, R2, R33 ;  /* 0x0000002102037220 */ /* 0x000fe20000400000 */
[----:B------:R-:W-:-:S03]  /*2ac0*/  LEA R2, P1, R14, UR4, 0x1 ;  /* 0x000000040e027c11 */ /* 0x000fc6000f8208ff */
[----:B------:R-:W-:Y:S01]  /*2ad0*/  FFMA R24, R24, R32, R3 ;  /* 0x0000002018187223 */ /* 0x000fe20000000003 */
[----:B------:R-:W-:Y:S02]  /*2ae0*/  LEA.HI.X R3, R14, UR5, R53, 0x1, P1 ;  /* 0x000000050e037c11 */ /* 0x000fe400088f0c35 */
[----:B------:R-:W-:Y:S02]  /*2af0*/  ISETP.GT.AND P1, PT, R42, 0x1, PT ;  /* 0x000000012a00780c */ /* 0x000fe40003f24270 */
[----:B------:R-:W-:Y:S02]  /*2b00*/  F2FP.BF16.F32.PACK_AB R24, RZ, R24 ;  /* 0x00000018ff18723e */ /* 0x000fe400000010ff */
[----:B------:R-:W-:Y:S02]  /*2b10*/  ISETP.GT.AND P3, PT, R52, RZ, P1 ;  /* 0x000000ff3400720c */ /* 0x000fe40000f64270 */
[C---:B------:R-:W-:Y:S01]  /*2b20*/  LEA R14, P4, R10.reuse, R50, 0x1 ;  /* 0x000000320a0e7211 */ /* 0x040fe200078808ff */
[----:B------:R0:W-:Y:S03]  /*2b30*/  @P2 STG.E.U16 desc[UR40][R2.64], R24 ;  /* 0x0000001802002986 */ /* 0x0001e6000c101528 */
[----:B------:R-:W-:Y:S01]  /*2b40*/  LEA.HI.X R15, R10, R51, R8, 0x1, P4 ;  /* 0x000000330a0f7211 */ /* 0x000fe200020f0c08 */
[----:B------:R-:W-:-:S06]  /*2b50*/  IMAD.SHL.U32 R8, R48, 0x8, RZ ;  /* 0x0000000830087824 */ /* 0x000fcc00078e00ff */
[----:B------:R-:W-:Y:S05]  /*2b60*/  @!P3 BRA `(.L_x_31) ;  /* 0x000000000004b947 */ /* 0x000fea0003800000 */
[----:B------:R1:W5:Y:S02]  /*2b70*/  LDG.E.LTC128B.U16 R0, desc[UR40][R14.64+0x2] ;  /* 0x000002280e007981 */ /* 0x000364000c1e1520 */
.L_x_31:
[----:B------:R-:W-:Y:S05]  /*2b80*/  BSYNC B1 ;  /* 0x0000000000017941 */ /* 0x000fea0003800000 */
.L_x_30:
[----:B------:R-:W-:Y:S01]  /*2b90*/  IMAD.WIDE.U32 R8, R12, R48, R8 ;  /* 0x000000300c087225 */ /* 0x000fe200078e0008 */
[----:B------:R-:W-:Y:S02]  /*2ba0*/  ISETP.GT.AND P0, PT, R52, 0x8, P0 ;  /* 0x000000083400780c */ /* 0x000fe40000704270 */
[C---:B-----5:R-:W-:Y:S01]  /*2bb0*/  PRMT R12, R0.reuse, 0x7610, R12 ;  /* 0x00007610000c7816 */ /* 0x060fe2000000000c */
[----:B------:R-:W-:Y:S01]  /*2bc0*/  IMAD.U32 R6, R0, 0x10000, RZ ;  /* 0x0001000000067824 */ /* 0x000fe200078e00ff */
[----:B------:R-:W-:Y:S01]  /*2bd0*/  IADD3 R20, P2, R20, R8, RZ ;  /* 0x0000000814147210 */ /* 0x000fe20007f5e0ff */
[----:B------:R-:W-:Y:S02]  /*2be0*/  IMAD.IADD R47, R47, 0x1, R9 ;  /* 0x000000012f2f7824 */ /* 0x000fe400078e0209 */
[----:B------:R-:W-:Y:S02]  /*2bf0*/  FMUL R6, R6, R33 ;  /* 0x0000002106067220 */ /* 0x000fe40000400000 */
[----:B------:R-:W-:-:S02]  /*2c00*/  IMAD.X R7, R47, 0x1, R7, P2 ;  /* 0x000000012f077824 */ /* 0x000fc400010e0607 */
[----:B------:R-:W-:Y:S01]  /*2c10*/  FFMA R25, R25, R32, R6 ;  /* 0x0000002019197223 */ /* 0x000fe20000000006 */
[----:B------:R-:W-:-:S04]  /*2c20*/  LEA R6, P2, R20, R50, 0x1 ;  /* 0x0000003214067211 */ /* 0x000fc800078408ff */
[----:B------:R-:W-:Y:S02]  /*2c30*/  F2FP.BF16.F32.PACK_AB R25, RZ, R25 ;  /* 0x00000019ff19723e */ /* 0x000fe400000010ff */
[----:B------:R-:W-:-:S03]  /*2c40*/  LEA.HI.X R7, R20, R51, R7, 0x1, P2 ;  /* 0x0000003314077211 */ /* 0x000fc600010f0c07 */
[----:B------:R2:W-:Y:S04]  /*2c50*/  @P3 STG.E.U16 desc[UR40][R2.64+0x2], R25 ;  /* 0x0000021902003986 */ /* 0x0005e8000c101528 */
[----:B------:R-:W3:Y:S01]  /*2c60*/  @P0 LDG.E.LTC128B.U16 R12, desc[UR40][R6.64] ;  /* 0x00000028060c0981 */ /* 0x000ee2000c1e1520 */
[----:B------:R-:W-:Y:S01]  /*2c70*/  IADD3 R8, P2, R4, R8, RZ ;  /* 0x0000000804087210 */ /* 0x000fe20007f5e0ff */
[----:B------:R-:W-:Y:S01]  /*2c80*/  BSSY B1, `(.L_x_32) ;  /* 0x0000011000017945 */ /* 0x000fe20003800000 */
[----:B------:R-:W-:Y:S02]  /*2c90*/  SHF.L.U64.HI R11, R36, 0x1, R35 ;  /* 0x00000001240b7819 */ /* 0x000fe40000010223 */
[----:B------:R-:W-:Y:S01]  /*2ca0*/  ISETP.GT.AND P1, PT, R52, 0x8, P1 ;  /* 0x000000083400780c */ /* 0x000fe20000f24270 */
[----:B------:R-:W-:Y:S01]  /*2cb0*/  IMAD.X R9, R5, 0x1, R47, P2 ;  /* 0x0000000105097824 */ /* 0x000fe200010e062f */
[----:B------:R-:W-:Y:S01]  /*2cc0*/  LEA R4, P2, R36, R2, 0x1 ;  /* 0x0000000224047211 */ /* 0x000fe200078408ff */
[----:B------:R-:W-:-:S03]  /*2cd0*/  IMAD.WIDE.U32 R8, R41, R44, R8 ;  /* 0x0000002c29087225 */ /* 0x000fc600078e0008 */
[----:B------:R-:W-:Y:S01]  /*2ce0*/  LEA R10, P3, R8, R50, 0x1 ;  /* 0x00000032080a7211 */ /* 0x000fe200078608ff */
[----:B---3--:R-:W-:-:S04]  /*2cf0*/  IMAD.U32 R0, R12, 0x10000, RZ ;  /* 0x000100000c007824 */ /* 0x008fc800078e00ff */
[----:B------:R-:W-:Y:S01]  /*2d00*/  FMUL R5, R0, R33 ;  /* 0x0000002100057220 */ /* 0x000fe20000400000 */
[----:B------:R-:W-:-:S03]  /*2d10*/  IMAD.IADD R0, R45, 0x1, R9 ;  /* 0x000000012d007824 */ /* 0x000fc600078e0209 */
[----:B------:R-:W-:-:S05]  /*2d20*/  FFMA R5, R26, R32, R5 ;  /* 0x000000201a057223 */ /* 0x000fca0000000005 */
[----:B------:R-:W-:Y:S01]  /*2d30*/  F2FP.BF16.F32.PACK_AB R6, RZ, R5 ;  /* 0x00000005ff06723e */ /* 0x000fe200000010ff */
[----:B------:R-:W-:Y:S01]  /*2d40*/  IMAD.X R5, R11, 0x1, R3, P2 ;  /* 0x000000010b057824 */ /* 0x000fe200010e0603 */
[----:B------:R-:W-:-:S04]  /*2d50*/  LEA.HI.X R11, R8, R51, R0, 0x1, P3 ;  /* 0x00000033080b7211 */ /* 0x000fc800018f0c00 */
[----:B------:R2:W-:Y:S01]  /*2d60*/  @P0 STG.E.U16 desc[UR40][R4.64], R6 ;  /* 0x0000000604000986 */ /* 0x0005e2000c101528 */
[----:B------:R-:W-:Y:S05]  /*2d70*/  @!P1 BRA `(.L_x_33) ;  /* 0x0000000000049947 */ /* 0x000fea0003800000 */
[----:B------:R3:W5:Y:S02]  /*2d80*/  LDG.E.LTC128B.U16 R12, desc[UR40][R10.64+0x2] ;  /* 0x000002280a0c7981 */ /* 0x000764000c1e1520 */
.L_x_33:
[----:B------:R-:W-:Y:S05]  /*2d90*/  BSYNC B1 ;  /* 0x0000000000017941 */ /* 0x000fea0003800000 */
.L_x_32:
[----:B-----5:R-:W-:Y:S01]  /*2da0*/  IMAD.U32 R0, R12, 0x10000, RZ ;  /* 0x000100000c007824 */ /* 0x020fe200078e00ff */
[----:B------:R-:W-:Y:S01]  /*2db0*/  ISETP.GT.AND P0, PT, R42, 0x8, PT ;  /* 0x000000082a00780c */ /* 0x000fe20003f04270 */
[----:B------:R-:W-:Y:S02]  /*2dc0*/  BSSY B1, `(.L_x_34) ;  /* 0x0000008000017945 */ /* 0x000fe40003800000 */
[----:B------:R-:W-:Y:S01]  /*2dd0*/  FMUL R0, R0, R33 ;  /* 0x0000002100007220 */ /* 0x000fe20000400000 */
[----:B------:R-:W-:-:S03]  /*2de0*/  ISETP.GT.AND P2, PT, R52, RZ, P0 ;  /* 0x000000ff3400720c */ /* 0x000fc60000744270 */
[----:B------:R-:W-:-:S05]  /*2df0*/  FFMA R0, R27, R32, R0 ;  /* 0x000000201b007223 */ /* 0x000fca0000000000 */
[----:B------:R-:W-:-:S05]  /*2e00*/  F2FP.BF16.F32.PACK_AB R0, RZ, R0 ;  /* 0x00000000ff00723e */ /* 0x000fca00000010ff */
[----:B------:R4:W-:Y:S01]  /*2e10*/  @P1 STG.E.U16 desc[UR40][R4.64+0x2], R0 ;  /* 0x0000020004001986 */ /* 0x0009e2000c101528 */
[----:B------:R-:W-:Y:S05]  /*2e20*/  @!P2 BRA `(.L_x_35) ;  /* 0x000000000004a947 */ /* 0x000fea0003800000 */
[----:B------:R0:W5:Y:S02]  /*2e30*/  LDG.E.LTC128B.U16 R12, desc[UR40][R14.64+0x10] ;  /* 0x000010280e0c7981 */ /* 0x000164000c1e1520 */
.L_x_35:
[----:B------:R-:W-:Y:S05]  /*2e40*/  BSYNC B1 ;  /* 0x0000000000017941 */ /* 0x000fea0003800000 */
.L_x_34:
[----:B----45:R-:W-:Y:S01]  /*2e50*/  IMAD.U32 R0, R12, 0x10000, RZ ;  /* 0x000100000c007824 */ /* 0x030fe200078e00ff */
        /* <DEDUP_REMOVED lines=9> */
.L_x_37:
[----:B------:R-:W-:Y:S05]  /*2ef0*/  BSYNC B1 ;  /* 0x0000000000017941 */ /* 0x000fea0003800000 */
.L_x_36:
[----:B-----5:R-:W-:Y:S01]  /*2f00*/  IMAD.U32 R0, R12, 0x10000, RZ ;  /* 0x000100000c007824 */ /* 0x020fe200078e00ff */
[----:B------:R-:W-:Y:S01]  /*2f10*/  ISETP.GT.AND P0, PT, R52, 0x8, P0 ;  /* 0x000000083400780c */ /* 0x000fe20000704270 */
[----:B------:R-:W-:Y:S02]  /*2f20*/  BSSY B1, `(.L_x_38) ;  /* 0x0000007000017945 */ /* 0x000fe40003800000 */
[----:B------:R-:W-:-:S04]  /*2f30*/  FMUL R0, R0, R33 ;  /* 0x0000002100007220 */ /* 0x000fc80000400000 */
[----:B------:R-:W-:-:S05]  /*2f40*/  FFMA R0, R29, R32, R0 ;  /* 0x000000201d007223 */ /* 0x000fca0000000000 */
[----:B------:R-:W-:-:S05]  /*2f50*/  F2FP.BF16.F32.PACK_AB R0, RZ, R0 ;  /* 0x00000000ff00723e */ /* 0x000fca00000010ff */
[----:B------:R0:W-:Y:S01]  /*2f60*/  @P3 STG.E.U16 desc[UR40][R2.64+0x12], R0 ;  /* 0x0000120002003986 */ /* 0x0001e2000c101528 */
[----:B------:R-:W-:Y:S05]  /*2f70*/  @!P0 BRA `(.L_x_39) ;  /* 0x0000000000048947 */ /* 0x000fea0003800000 */
[----:B------:R0:W5:Y:S02]  /*2f80*/  LDG.E.LTC128B.U16 R12, desc[UR40][R10.64+0x10] ;  /* 0x000010280a0c7981 */ /* 0x000164000c1e1520 */
.L_x_39:
[----:B------:R-:W-:Y:S05]  /*2f90*/  BSYNC B1 ;  /* 0x0000000000017941 */ /* 0x000fea0003800000 */
.L_x_38:
[----:B0----5:R-:W-:Y:S01]  /*2fa0*/  IMAD.U32 R0, R12, 0x10000, RZ ;  /* 0x000100000c007824 */ /* 0x021fe200078e00ff */
[----:B------:R-:W-:Y:S01]  /*2fb0*/  ISETP.GT.AND P1, PT, R52, 0x8, P1 ;  /* 0x000000083400780c */ /* 0x000fe20000f24270 */
[----:B--2-4-:R-:W-:Y:S01]  /*2fc0*/  @P0 IMAD.MOV.U32 R2, RZ, RZ, R4 ;  /* 0x000000ffff020224 */ /* 0x014fe200078e0004 */
[----:B------:R-:W-:Y:S01]  /*2fd0*/  BSSY B1, `(.L_x_40) ;  /* 0x0000009000017945 */ /* 0x000fe20003800000 */
[----:B------:R-:W-:-:S04]  /*2fe0*/  FMUL R3, R0, R33 ;  /* 0x0000002100037220 */ /* 0x000fc80000400000 */
[----:B------:R-:W-:-:S05]  /*2ff0*/  FFMA R3, R30, R32, R3 ;  /* 0x000000201e037223 */ /* 0x000fca0000000003 */
[----:B------:R-:W-:-:S04]  /*3000*/  F2FP.BF16.F32.PACK_AB R3, RZ, R3 ;  /* 0x00000003ff03723e */ /* 0x000fc800000010ff */
[----:B------:R-:W-:Y:S01]  /*3010*/  PRMT R0, R3, 0x7610, R0 ;  /* 0x0000761003007816 */ /* 0x000fe20000000000 */
[----:B------:R-:W-:-:S05]  /*3020*/  @P0 IMAD.MOV.U32 R3, RZ, RZ, R5 ;  /* 0x000000ffff030224 */ /* 0x000fca00078e0005 */
[----:B------:R0:W-:Y:S01]  /*3030*/  @P0 STG.E.U16 desc[UR40][R2.64+0x10], R0 ;  /* 0x0000100002000986 */ /* 0x0001e2000c101528 */
[----:B------:R-:W-:Y:S05]  /*3040*/  @!P1 BRA `(.L_x_41) ;  /* 0x0000000000049947 */ /* 0x000fea0003800000 */
[----:B------:R2:W5:Y:S02]  /*3050*/  LDG.E.LTC128B.U16 R12, desc[UR40][R10.64+0x12] ;  /* 0x000012280a0c7981 */ /* 0x000564000c1e1520 */
.L_x_41:
[----:B------:R-:W-:Y:S05]  /*3060*/  BSYNC B1 ;  /* 0x0000000000017941 */ /* 0x000fea0003800000 */
.L_x_40:
[----:B------:R-:W-:Y:S05]  /*3070*/  @!P1 BRA `(.L_x_42) ;  /* 0x0000000000c89947 */ /* 0x000fea0003800000 */
[----:B-----5:R-:W-:-:S04]  /*3080*/  IMAD.U32 R12, R12, 0x10000, RZ ;  /* 0x000100000c0c7824 */ /* 0x020fc800078e00ff */
[----:B------:R-:W-:-:S04]  /*3090*/  FMUL R12, R12, R33 ;  /* 0x000000210c0c7220 */ /* 0x000fc80000400000 */
[----:B------:R-:W-:-:S05]  /*30a0*/  FFMA R12, R31, R32, R12 ;  /* 0x000000201f0c7223 */ /* 0x000fca000000000c */
[----:B------:R-:W-:-:S05]  /*30b0*/  F2FP.BF16.F32.PACK_AB R12, RZ, R12 ;  /* 0x0000000cff0c723e */ /* 0x000fca00000010ff */
[----:B------:R4:W-:Y:S01]  /*30c0*/  STG.E.U16 desc[UR40][R4.64+0x12], R12 ;  /* 0x0000120c04007986 */ /* 0x0009e2000c101528 */
[----:B------:R-:W-:Y:S05]  /*30d0*/  BRA `(.L_x_42) ;  /* 0x0000000000b07947 */ /* 0x000fea0003800000 */
.L_x_29:
[----:B------:R-:W-:Y:S01]  /*30e0*/  ULDC.64 UR4, c[0x0][0x5c0] ;  /* 0x0001700000047ab9 */ /* 0x000fe20000000a00 */
[----:B------:R-:W-:Y:S01]  /*30f0*/  ISETP.GT.AND P0, PT, R42, RZ, PT ;  /* 0x000000ff2a00720c */ /* 0x000fe20003f04270 */
[-C--:B------:R-:W-:Y:S01]  /*3100*/  FMUL R24, R24, R32.reuse ;  /* 0x0000002018187220 */ /* 0x080fe20000400000 */
[----:B------:R-:W-:Y:S01]  /*3110*/  LEA R2, P5, R14, UR4, 0x1 ;  /* 0x000000040e027c11 */ /* 0x000fe2000f8a08ff */
[-C--:B------:R-:W-:Y:S01]  /*3120*/  FMUL R25, R25, R32.reuse ;  /* 0x0000002019197220 */ /* 0x080fe20000400000 */
[----:B------:R-:W-:Y:S01]  /*3130*/  ISETP.GT.AND P2, PT, R42, 0x1, PT ;  /* 0x000000012a00780c */ /* 0x000fe20003f44270 */
[-C--:B------:R-:W-:Y:S01]  /*3140*/  FMUL R26, R26, R32.reuse ;  /* 0x000000201a1a7220 */ /* 0x080fe20000400000 */
[----:B------:R-:W-:Y:S01]  /*3150*/  ISETP.GT.AND P4, PT, R52, RZ, P0 ;  /* 0x000000ff3400720c */ /* 0x000fe20000784270 */
[-C--:B------:R-:W-:Y:S01]  /*3160*/  FMUL R27, R27, R32.reuse ;  /* 0x000000201b1b7220 */ /* 0x080fe20000400000 */
[----:B------:R-:W-:Y:S01]  /*3170*/  LEA.HI.X R3, R14, UR5, R53, 0x1, P5 ;  /* 0x000000050e037c11 */ /* 0x000fe2000a8f0c35 */
[-C--:B------:R-:W-:Y:S01]  /*3180*/  FMUL R28, R28, R32.reuse ;  /* 0x000000201c1c7220 */ /* 0x080fe20000400000 */
[----:B------:R-:W-:Y:S01]  /*3190*/  ISETP.GT.AND P5, PT, R52, RZ, P2 ;  /* 0x000000ff3400720c */ /* 0x000fe200017a4270 */
[----:B------:R-:W-:Y:S01]  /*31a0*/  FMUL R29, R29, R32 ;  /* 0x000000201d1d7220 */ /* 0x000fe20000400000 */
[----:B------:R-:W-:Y:S01]  /*31b0*/  F2FP.BF16.F32.PACK_AB R24, RZ, R24 ;  /* 0x00000018ff18723e */ /* 0x000fe200000010ff */
[-C--:B------:R-:W-:Y:S01]  /*31c0*/  FMUL R30, R30, R32.reuse ;  /* 0x000000201e1e7220 */ /* 0x080fe20000400000 */
[----:B------:R-:W-:Y:S01]  /*31d0*/  F2FP.BF16.F32.PACK_AB R25, RZ, R25 ;  /* 0x00000019ff19723e */ /* 0x000fe200000010ff */
[----:B------:R-:W-:Y:S01]  /*31e0*/  FMUL R31, R31, R32 ;  /* 0x000000201f1f7220 */ /* 0x000fe20000400000 */
[----:B------:R-:W-:-:S02]  /*31f0*/  SHF.L.U64.HI R5, R36, 0x1, R35 ;  /* 0x0000000124057819 */ /* 0x000fc40000010223 */
[C---:B------:R-:W-:Y:S01]  /*3200*/  ISETP.GT.AND P3, PT, R42.reuse, 0x8, PT ;  /* 0x000000082a00780c */ /* 0x040fe20003f64270 */
[----:B------:R-:W-:Y:S01]  /*3210*/  @P4 STG.E.U16 desc[UR40][R2.64], R24 ;  /* 0x0000001802004986 */ /* 0x000fe2000c101528 */
[----:B------:R-:W-:Y:S02]  /*3220*/  ISETP.GT.AND P1, PT, R42, 0x9, PT ;  /* 0x000000092a00780c */ /* 0x000fe40003f24270 */
[----:B------:R-:W-:Y:S01]  /*3230*/  ISETP.GT.AND P0, PT, R52, 0x8, P0 ;  /* 0x000000083400780c */ /* 0x000fe20000704270 */
[----:B------:R-:W-:Y:S01]  /*3240*/  @P5 STG.E.U16 desc[UR40][R2.64+0x2], R25 ;  /* 0x0000021902005986 */ /* 0x000fe2000c101528 */
[----:B------:R-:W-:Y:S02]  /*3250*/  LEA R4, P5, R36, R2, 0x1 ;  /* 0x0000000224047211 */ /* 0x000fe400078a08ff */
[C---:B------:R-:W-:Y:S02]  /*3260*/  ISETP.GT.AND P2, PT, R52.reuse, 0x8, P2 ;  /* 0x000000083400780c */ /* 0x040fe40001744270 */
[C---:B------:R-:W-:Y:S01]  /*3270*/  ISETP.GT.AND P4, PT, R52.reuse, RZ, P3 ;  /* 0x000000ff3400720c */ /* 0x040fe20001f84270 */
[----:B------:R-:W-:Y:S01]  /*3280*/  IMAD.X R5, R5, 0x1, R3, P5 ;  /* 0x0000000105057824 */ /* 0x000fe200028e0603 */
[----:B------:R-:W-:-:S02]  /*3290*/  ISETP.GT.AND P5, PT, R52, RZ, P1 ;  /* 0x000000ff3400720c */ /* 0x000fc40000fa4270 */
[C---:B------:R-:W-:Y:S02]  /*32a0*/  ISETP.GT.AND P3, PT, R52.reuse, 0x8, P3 ;  /* 0x000000083400780c */ /* 0x040fe40001f64270 */
[----:B------:R-:W-:Y:S02]  /*32b0*/  F2FP.BF16.F32.PACK_AB R26, RZ, R26 ;  /* 0x0000001aff1a723e */ /* 0x000fe400000010ff */
[----:B------:R-:W-:Y:S02]  /*32c0*/  F2FP.BF16.F32.PACK_AB R27, RZ, R27 ;  /* 0x0000001bff1b723e */ /* 0x000fe400000010ff */
[----:B------:R-:W-:Y:S01]  /*32d0*/  ISETP.GT.AND P1, PT, R52, 0x8, P1 ;  /* 0x000000083400780c */ /* 0x000fe20000f24270 */
[----:B------:R-:W-:Y:S01]  /*32e0*/  @P0 STG.E.U16 desc[UR40][R4.64], R26 ;  /* 0x0000001a04000986 */ /* 0x000fe2000c101528 */
[----:B------:R-:W-:Y:S02]  /*32f0*/  F2FP.BF16.F32.PACK_AB R28, RZ, R28 ;  /* 0x0000001cff1c723e */ /* 0x000fe400000010ff */
[----:B------:R-:W-:Y:S01]  /*3300*/  F2FP.BF16.F32.PACK_AB R29, RZ, R29 ;  /* 0x0000001dff1d723e */ /* 0x000fe200000010ff */
[----:B------:R-:W-:Y:S01]  /*3310*/  @P2 STG.E.U16 desc[UR40][R4.64+0x2], R27 ;  /* 0x0000021b04002986 */ /* 0x000fe2000c101528 */
[----:B------:R-:W-:-:S02]  /*3320*/  F2FP.BF16.F32.PACK_AB R30, RZ, R30 ;  /* 0x0000001eff1e723e */ /* 0x000fc400000010ff */
[----:B------:R-:W-:Y:S01]  /*3330*/  F2FP.BF16.F32.PACK_AB R31, RZ, R31 ;  /* 0x0000001fff1f723e */ /* 0x000fe200000010ff */
[----:B------:R-:W-:Y:S04]  /*3340*/  @P4 STG.E.U16 desc[UR40][R2.64+0x10], R28 ;  /* 0x0000101c02004986 */ /* 0x000fe8000c101528 */
[----:B------:R0:W-:Y:S02]  /*3350*/  @P5 STG.E.U16 desc[UR40][R2.64+0x12], R29 ;  /* 0x0000121d02005986 */ /* 0x0001e4000c101528 */
[----:B0-----:R-:W-:Y:S02]  /*3360*/  @P3 IMAD.MOV.U32 R2, RZ, RZ, R4 ;  /* 0x000000ffff023224 */ /* 0x001fe400078e0004 */
[----:B------:R-:W-:-:S05]  /*3370*/  @P3 IMAD.MOV.U32 R3, RZ, RZ, R5 ;  /* 0x000000ffff033224 */ /* 0x000fca00078e0005 */
[----:B------:R0:W-:Y:S04]  /*3380*/  @P3 STG.E.U16 desc[UR40][R2.64+0x10], R30 ;  /* 0x0000101e02003986 */ /* 0x0001e8000c101528 */
[----:B------:R0:W-:Y:S02]  /*3390*/  @P1 STG.E.U16 desc[UR40][R4.64+0x12], R31 ;  /* 0x0000121f04001986 */ /* 0x0001e4000c101528 */
.L_x_42:
[----:B------:R-:W-:Y:S05]  /*33a0*/  BSYNC B0 ;  /* 0x0000000000007941 */ /* 0x000fea0003800000 */
.L_x_28:
[----:B------:R-:W-:Y:S01]  /*33b0*/  IADD3 R16, P0, R16, UR38, RZ ;  /* 0x0000002610107c10 */ /* 0x000fe2000ff1e0ff */
[----:B------:R-:W-:Y:S01]  /*33c0*/  ULDC.64 UR4, c[0x0][0x650] ;  /* 0x0001940000047ab9 */ /* 0x000fe20000000a00 */
[----:B0-----:R-:W-:Y:S01]  /*33d0*/  PRMT R0, RZ, 0x7610, R0 ;  /* 0x00007610ff007816 */ /* 0x001fe20000000000 */
[----:B------:R-:W-:Y:S01]  /*33e0*/  IMAD.MOV.U32 R42, RZ, RZ, -0x1 ;  /* 0xffffffffff2a7424 */ /* 0x000fe200078e00ff */
[----:B------:R-:W-:Y:S01]  /*33f0*/  IADD3.X R17, R17, UR37, RZ, P0, !PT ;  /* 0x0000002511117c10 */ /* 0x000fe200087fe4ff */
[----:B------:R-:W-:Y:S01]  /*3400*/  IMAD.MOV.U32 R41, RZ, RZ, -0x1 ;  /* 0xffffffffff297424 */ /* 0x000fe200078e00ff */
[----:B------:R-:W-:-:S04]  /*3410*/  ISETP.GE.U32.AND P0, PT, R16, UR4, PT ;  /* 0x0000000410007c0c */ /* 0x000fc8000bf06070 */
[----:B------:R-:W-:-:S13]  /*3420*/  ISETP.GE.U32.AND.EX P0, PT, R17, UR5, PT, P0 ;  /* 0x0000000511007c0c */ /* 0x000fda000bf06100 */
[----:B------:R-:W-:Y:S05]  /*3430*/  @P0 BRA `(.L_x_43) ;  /* 0x0000000400580947 */ /* 0x000fea0003800000 */
[----:B------:R-:W0:Y:S01]  /*3440*/  LDC.64 R8, c[0x0][0x628] ;  /* 0x00018a00ff087b82 */ /* 0x000e220000000a00 */
[----:B--23--:R-:W2:Y:S01]  /*3450*/  S2R R10, SR_CTAID.X ;  /* 0x00000000000a7919 */ /* 0x00cea20000002500 */
[----:B------:R-:W-:Y:S02]  /*3460*/  IMAD.MOV.U32 R6, RZ, RZ, R16 ;  /* 0x000000ffff067224 */ /* 0x000fe400078e0010 */
[----:B------:R-:W-:Y:S01]  /*3470*/  IMAD.MOV.U32 R7, RZ, RZ, R17 ;  /* 0x000000ffff077224 */ /* 0x000fe200078e0011 */
[----:B-1----:R-:W1:Y:S03]  /*3480*/  S2R R14, SR_CTAID.Y ;  /* 0x00000000000e7919 */ /* 0x002e660000002600 */
[----:B------:R-:W3:Y:S08]  /*3490*/  LDC R0, c[0x0][0x630] ;  /* 0x00018c00ff007b82 */ /* 0x000ef00000000800 */
[----:B----45:R-:W4:Y:S01]  /*34a0*/  LDC.64 R12, c[0x0][0x620] ;  /* 0x00018800ff0c7b82 */ /* 0x030f220000000a00 */
[----:B0-----:R-:W-:-:S04]  /*34b0*/  ISETP.NE.U32.AND P0, PT, R8, RZ, PT ;  /* 0x000000ff0800720c */ /* 0x001fc80003f05070 */
[----:B------:R-:W-:-:S13]  /*34c0*/  ISETP.NE.AND.EX P0, PT, R9, RZ, PT, P0 ;  /* 0x000000ff0900720c */ /* 0x000fda0003f05300 */
[----:B-1234-:R-:W-:Y:S05]  /*34d0*/  @!P0 BRA `(.L_x_44) ;  /* 0x0000000000288947 */ /* 0x01efea0003800000 */
        /* <DEDUP_REMOVED lines=10> */
.L_x_44:
[-CC-:B------:R-:W-:Y:S01]  /*3580*/  SHF.R.U64 R41, R6, R0.reuse, R7.reuse ;  /* 0x0000000006297219 */ /* 0x180fe20000001207 */
[----:B------:R-:W0:Y:S01]  /*3590*/  LDC.64 R24, c[0x0][0x640] ;  /* 0x00019000ff187b82 */ /* 0x000e220000000a00 */
[----:B------:R-:W-:Y:S01]  /*35a0*/  SHF.R.U32.HI R0, RZ, R0, R7 ;  /* 0x00000000ff007219 */ /* 0x000fe20000011607 */
[----:B------:R-:W-:Y:S01]  /*35b0*/  ULDC UR4, c[0x0][0x150] ;  /* 0x0000540000047ab9 */ /* 0x000fe20000000800 */
[----:B------:R-:W-:Y:S02]  /*35c0*/  IADD3 R5, P0, RZ, -R41, RZ ;  /* 0x80000029ff057210 */ /* 0x000fe40007f1e0ff */
[----:B------:R-:W-:-:S03]  /*35d0*/  I2FP.F32.U32 R6, R10 ;  /* 0x0000000a00067245 */ /* 0x000fc60000201000 */
[----:B------:R-:W1:Y:S01]  /*35e0*/  LDC R4, c[0x0][0x618] ;  /* 0x00018600ff047b82 */ /* 0x000e620000000800 */
[----:B------:R-:W-:Y:S02]  /*35f0*/  IMAD.X R7, RZ, RZ, ~R0, P0 ;  /* 0x000000ffff077224 */ /* 0x000fe400000e0e00 */
[----:B------:R-:W-:Y:S01]  /*3600*/  FMUL R6, R6, UR4 ;  /* 0x0000000406067c20 */ /* 0x000fe20008400000 */
[----:B------:R-:W-:Y:S01]  /*3610*/  IMAD.WIDE.U32 R2, R5, R12, R16 ;  /* 0x0000000c05027225 */ /* 0x000fe200078e0010 */
[----:B------:R-:W-:-:S03]  /*3620*/  ULDC UR4, c[0x0][0x154] ;  /* 0x0000550000047ab9 */ /* 0x000fc60000000800 */
[----:B------:R-:W-:Y:S01]  /*3630*/  IMAD R0, R7, R12, RZ ;  /* 0x0000000c07007224 */ /* 0x000fe200078e02ff */
[----:B------:R-:W2:Y:S01]  /*3640*/  LDC R20, c[0x0][0x608] ;  /* 0x00018200ff147b82 */ /* 0x000ea20000000800 */
[----:B------:R-:W3:Y:S02]  /*3650*/  F2I.U32.TRUNC.NTZ R6, R6 ;  /* 0x0000000600067305 */ /* 0x000ee4000020f000 */
[----:B------:R-:W-:Y:S01]  /*3660*/  IMAD R5, R5, R13, R0 ;  /* 0x0000000d05057224 */ /* 0x000fe200078e0200 */
[----:B------:R-:W-:-:S03]  /*3670*/  I2FP.F32.U32 R0, R14 ;  /* 0x0000000e00007245 */ /* 0x000fc60000201000 */
[----:B------:R-:W-:Y:S01]  /*3680*/  IMAD.IADD R3, R3, 0x1, R5 ;  /* 0x0000000103037824 */ /* 0x000fe200078e0205 */
[----:B------:R-:W4:Y:S01]  /*3690*/  LDC R9, c[0x0][0x658] ;  /* 0x00019600ff097b82 */ /* 0x000f220000000800 */
[----:B0-----:R-:W-:-:S04]  /*36a0*/  ISETP.NE.U32.AND P0, PT, R24, RZ, PT ;  /* 0x000000ff1800720c */ /* 0x001fc80003f05070 */
[----:B------:R-:W-:-:S03]  /*36b0*/  ISETP.NE.AND.EX P0, PT, R25, RZ, PT, P0 ;  /* 0x000000ff1900720c */ /* 0x000fc60003f05300 */
[----:B------:R-:W0:Y:S01]  /*36c0*/  LDC R7, c[0x0][0x144] ;  /* 0x00005100ff077b82 */ /* 0x000e220000000800 */
[-CC-:B-1----:R-:W-:Y:S01]  /*36d0*/  SHF.R.U64 R8, R2, R4.reuse, R3.reuse ;  /* 0x0000000402087219 */ /* 0x182fe20000001203 */
[----:B------:R-:W-:Y:S01]  /*36e0*/  IMAD.MOV.U32 R2, RZ, RZ, 0x1 ;  /* 0x00000001ff027424 */ /* 0x000fe200078e00ff */
[----:B------:R-:W-:Y:S01]  /*36f0*/  SHF.R.U32.HI R3, RZ, R4, R3 ;  /* 0x00000004ff037219 */ /* 0x000fe20000011603 */
[----:B------:R-:W-:Y:S01]  /*3700*/  FMUL R4, R0, UR4 ;  /* 0x0000000400047c20 */ /* 0x000fe20008400000 */
[----:B---3--:R-:W-:-:S03]  /*3710*/  IMAD.MOV R6, RZ, RZ, -R6 ;  /* 0x000000ffff067224 */ /* 0x008fc600078e0a06 */
[----:B------:R-:W1:Y:S01]  /*3720*/  LDC R15, c[0x0][0x148] ;  /* 0x00005200ff0f7b82 */ /* 0x000e620000000800 */
[----:B------:R3:W0:Y:S01]  /*3730*/  F2I.U32.TRUNC.NTZ R12, R4 ;  /* 0x00000004000c7305 */ /* 0x000622000020f000 */
[-CC-:B--2---:R-:W-:Y:S02]  /*3740*/  SHF.R.U64 R11, R8, R20.reuse, R3.reuse ;  /* 0x00000014080b7219 */ /* 0x184fe40000001203 */
[----:B------:R-:W-:-:S04]  /*3750*/  SHF.R.U32.HI R0, RZ, R20, R3 ;  /* 0x00000014ff007219 */ /* 0x000fc80000011603 */
[----:B------:R-:W2:Y:S01]  /*3760*/  LDC R21, c[0x0][0x600] ;  /* 0x00018000ff157b82 */ /* 0x000ea20000000800 */
[-CC-:B----4-:R-:W-:Y:S02]  /*3770*/  SHF.R.U64 R13, R11, R9.reuse, R0.reuse ;  /* 0x000000090b0d7219 */ /* 0x190fe40000001200 */
[-C--:B------:R-:W-:Y:S02]  /*3780*/  SHF.L.U32 R43, R2, R9.reuse, RZ ;  /* 0x00000009022b7219 */ /* 0x080fe400000006ff */
[----:B------:R-:W-:Y:S01]  /*3790*/  SHF.R.U32.HI R3, RZ, R9, R0 ;  /* 0x00000009ff037219 */ /* 0x000fe20000011600 */
[----:B------:R-:W-:Y:S02]  /*37a0*/  IMAD.MOV.U32 R2, RZ, RZ, R13 ;  /* 0x000000ffff027224 */ /* 0x000fe400078e000d */
[----:B------:R-:W4:Y:S01]  /*37b0*/  LDC R26, c[0x0][0x648] ;  /* 0x00019200ff1a7b82 */ /* 0x000f220000000800 */
[----:B0-----:R-:W-:-:S07]  /*37c0*/  IMAD R10, R7, R6, R10 ;  /* 0x00000006070a7224 */ /* 0x001fce00078e020a */
[----:B------:R-:W0:Y:S08]  /*37d0*/  LDC R27, c[0x0][0x638] ;  /* 0x00018e00ff1b7b82 */ /* 0x000e300000000800 */
[----:B------:R-:W0:Y:S01]  /*37e0*/  LDC R28, c[0x0][0x610] ;  /* 0x00018400ff1c7b82 */ /* 0x000e220000000800 */
[----:B-123--:R-:W-:Y:S05]  /*37f0*/  @!P0 BRA `(.L_x_45) ;  /* 0x0000000000288947 */ /* 0x00efea0003800000 */
[----:B------:R-:W1:Y:S02]  /*3800*/  LDC R0, c[0x0][0x64c] ;  /* 0x00019300ff007b82 */ /* 0x000e640000000800 */
[----:B-1----:R-:W-:-:S05]  /*3810*/  IADD3 R7, P0, R13, R0, RZ ;  /* 0x000000000d077210 */ /* 0x002fca0007f1e0ff */
        /* <DEDUP_REMOVED lines=8> */
.L_x_45:
[----:B------:R-:W-:Y:S01]  /*38a0*/  ISETP.NE.AND P0, PT, R19, 0x1, PT ;  /* 0x000000011300780c */ /* 0x000fe20003f05270 */
[----:B------:R-:W-:Y:S01]  /*38b0*/  VIADD R5, R21, 0xffffffff ;  /* 0xffffffff15057836 */ /* 0x000fe20000000000 */
[----:B----4-:R-:W-:Y:S01]  /*38c0*/  SHF.R.U64 R3, R2, R26, R3 ;  /* 0x0000001a02037219 */ /* 0x010fe20000001203 */
[----:B------:R-:W-:Y:S01]  /*38d0*/  IMAD.MOV R12, RZ, RZ, -R12 ;  /* 0x000000ffff0c7224 */ /* 0x000fe200078e0a0c */
[----:B------:R-:W-:Y:S01]  /*38e0*/  LOP3.LUT R0, R11, R38, RZ, 0xc0, !PT ;  /* 0x000000260b007212 */ /* 0x000fe200078ec0ff */
[----:B------:R-:W-:Y:S02]  /*38f0*/  IMAD.MOV.U32 R4, RZ, RZ, 0x1 ;  /* 0x00000001ff047424 */ /* 0x000fe400078e00ff */
[----:B------:R-:W-:Y:S02]  /*3900*/  IMAD.MOV R2, RZ, RZ, -R3 ;  /* 0x000000ffff027224 */ /* 0x000fe400078e0a03 */
[----:B------:R-:W-:Y:S01]  /*3910*/  IMAD R43, R43, R3, R0 ;  /* 0x000000032b2b7224 */ /* 0x000fe200078e0200 */
[----:B------:R-:W-:Y:S01]  /*3920*/  LOP3.LUT R3, R8, R5, RZ, 0xc0, !PT ;  /* 0x0000000508037212 */ /* 0x000fe200078ec0ff */
[----:B0-----:R-:W-:-:S02]  /*3930*/  IMAD R0, R2, R27, R13 ;  /* 0x0000001b02007224 */ /* 0x001fc400078e020d */
[----:B------:R-:W-:Y:S02]  /*3940*/  @P0 IMAD R10, R15, R12, R14 ;  /* 0x0000000c0f0a0224 */ /* 0x000fe400078e020e */
[----:B------:R-:W-:Y:S01]  /*3950*/  IMAD R2, R0, R21, R3 ;  /* 0x0000001500027224 */ /* 0x000fe200078e0203 */
[----:B------:R-:W-:Y:S01]  /*3960*/  PRMT R0, R4, 0x7610, R0 ;  /* 0x0000761004007816 */ /* 0x000fe20000000000 */
[----:B------:R-:W-:-:S05]  /*3970*/  IMAD R43, R43, R28, R10 ;  /* 0x0000001c2b2b7224 */ /* 0x000fca00078e020a */
[----:B------:R-:W-:Y:S02]  /*3980*/  SEL R42, R2, R43, !P0 ;  /* 0x0000002b022a7207 */ /* 0x000fe40004000000 */
[----:B------:R-:W-:-:S07]  /*3990*/  SEL R43, R43, R2, !P0 ;  /* 0x000000022b2b7207 */ /* 0x000fce0004000000 */
.L_x_43:
[----:B------:R-:W-:-:S13]  /*39a0*/  LOP3.LUT P0, RZ, R0, 0xff, RZ, 0xc0, !PT ;  /* 0x000000ff00ff7812 */ /* 0x000fda000780c0ff */
[----:B------:R-:W-:Y:S05]  /*39b0*/  @P0 BRA `(.L_x_46) ;  /* 0xffffffd400e80947 */ /* 0x000fea000383ffff */
[----:B------:R-:W-:Y:S05]  /*39c0*/  EXIT ;  /* 0x000000000000794d */ /* 0x000fea0003800000 */
.L_x_3:
        /* <DEDUP_REMOVED lines=26> */
.L_x_48:
        /* <DEDUP_REMOVED lines=14> */
[----:B------:R-:W-:Y:S02]  /*3c50*/  IMAD R5, R7, R23, R10 ;  /* 0x0000001707057224 */ /* 0x000fe400078e020a */
[----:B------:R-:W-:Y:S02]  /*3c60*/  IMAD.MOV.U32 R10, RZ, RZ, 0x1 ;  /* 0x00000001ff0a7424 */ /* 0x000fe400078e00ff */
[----:B------:R-:W-:Y:S01]  /*3c70*/  IMAD.IADD R5, R9, 0x1, R5 ;  /* 0x0000000109057824 */ /* 0x000fe200078e0205 */
[----:B------:R-:W4:Y:S04]  /*3c80*/  LDC R20, c[0x0][0x608] ;  /* 0x00018200ff147b82 */ /* 0x000f280000000800 */
[----:B0-----:R-:W-:-:S02]  /*3c90*/  SHF.R.U64 R12, R8, R24, R5 ;  /* 0x00000018080c7219 */ /* 0x001fc40000001205 */
        /* <DEDUP_REMOVED lines=8> */
[----:B--2---:R-:W-:Y:S01]  /*3d20*/  IMAD R24, R13, R7, R4 ;  /* 0x000000070d187224 */ /* 0x004fe200078e0204 */
[----:B------:R2:W3:Y:S06]  /*3d30*/  F2I.U32.TRUNC.NTZ R21, R8 ;  /* 0x0000000800157305 */ /* 0x0004ec000020f000 */
[----:B------:R-:W1:Y:S01]  /*3d40*/  LDC R22, c[0x0][0x600] ;  /* 0x00018000ff167b82 */ /* 0x000e620000000800 */
[-CC-:B----4-:R-:W-:Y:S02]  /*3d50*/  SHF.R.U64 R15, R12, R20.reuse, R5.reuse ;  /* 0x000000140c0f7219 */ /* 0x190fe40000001205 */
[----:B------:R-:W-:Y:S01]  /*3d60*/  SHF.R.U32.HI R4, RZ, R20, R5 ;  /* 0x00000014ff047219 */ /* 0x000fe20000011605 */
[----:B------:R-:W-:-:S04]  /*3d70*/  IMAD.MOV.U32 R20, RZ, RZ, -0x1 ;  /* 0xffffffffff147424 */ /* 0x000fc800078e00ff */
[----:B------:R-:W4:Y:S01]  /*3d80*/  LDC R28, c[0x0][0x648] ;  /* 0x00019200ff1c7b82 */ /* 0x000f220000000800 */
[-C--:B0-----:R-:W-:Y:S02]  /*3d90*/  SHF.L.U32 R7, R20, R25.reuse, RZ ;  /* 0x0000001914077219 */ /* 0x081fe400000006ff */
[-CC-:B------:R-:W-:Y:S02]  /*3da0*/  SHF.R.U64 R20, R15, R25.reuse, R4.reuse ;  /* 0x000000190f147219 */ /* 0x180fe40000001204 */
[-C--:B------:R-:W-:Y:S02]  /*3db0*/  SHF.R.U32.HI R5, RZ, R25.reuse, R4 ;  /* 0x00000019ff057219 */ /* 0x080fe40000011604 */
[----:B------:R-:W-:Y:S01]  /*3dc0*/  SHF.L.U32 R25, R10, R25, RZ ;  /* 0x000000190a197219 */ /* 0x000fe200000006ff */
[----:B------:R-:W0:Y:S01]  /*3dd0*/  LDC R29, c[0x0][0x638] ;  /* 0x00018e00ff1d7b82 */ /* 0x000e220000000800 */
[----:B------:R-:W-:Y:S01]  /*3de0*/  LOP3.LUT R30, RZ, R7, RZ, 0x33, !PT ;  /* 0x00000007ff1e7212 */ /* 0x000fe200078e33ff */
[----:B------:R-:W-:-:S06]  /*3df0*/  IMAD.MOV.U32 R4, RZ, RZ, R20 ;  /* 0x000000ffff047224 */ /* 0x000fcc00078e0014 */
[----:B------:R-:W0:Y:S01]  /*3e00*/  LDC R31, c[0x0][0x610] ;  /* 0x00018400ff1f7b82 */ /* 0x000e220000000800 */
[----:B--23--:R-:W-:Y:S05]  /*3e10*/  @!P0 BRA `(.L_x_49) ;  /* 0x0000000000288947 */ /* 0x00cfea0003800000 */
[----:B------:R-:W2:Y:S02]  /*3e20*/  LDC R7, c[0x0][0x64c] ;  /* 0x00019300ff077b82 */ /* 0x000ea40000000800 */
[----:B--2---:R-:W-:-:S05]  /*3e30*/  IADD3 R7, P0, R20, R7, RZ ;  /* 0x0000000714077210 */ /* 0x004fca0007f1e0ff */
        /* <DEDUP_REMOVED lines=8> */
.L_x_49:
[----:B------:R-:W-:Y:S01]  /*3ec0*/  ISETP.NE.AND P0, PT, R19, 0x1, PT ;  /* 0x000000011300780c */ /* 0x000fe20003f05270 */
[----:B-1----:R-:W-:Y:S01]  /*3ed0*/  VIADD R9, R22, 0xffffffff ;  /* 0xffffffff16097836 */ /* 0x002fe20000000000 */
        /* <DEDUP_REMOVED lines=9> */
[----:B------:R-:W-:Y:S02]  /*3f70*/  IMAD R4, R4, R22, R5 ;  /* 0x0000001604047224 */ /* 0x000fe400078e0205 */
[----:B------:R-:W-:Y:S02]  /*3f80*/  IMAD R13, R13, R31, R24 ;  /* 0x0000001f0d0d7224 */ /* 0x000fe400078e0218 */
[----:B------:R-:W-:-:S03]  /*3f90*/  IMAD.MOV.U32 R7, RZ, RZ, R14 ;  /* 0x000000ffff077224 */ /* 0x000fc600078e000e */
[----:B------:R-:W-:Y:S02]  /*3fa0*/  SEL R20, R4, R13, !P0 ;  /* 0x0000000d04147207 */ /* 0x000fe40004000000 */
[----:B------:R-:W-:-:S07]  /*3fb0*/  SEL R13, R13, R4, !P0 ;  /* 0x000000040d0d7207 */ /* 0x000fce0004000000 */
.L_x_47:
[----:B------:R-:W-:-:S08]  /*3fc0*/  NOP ;  /* 0x0000000000007918 */ /* 0x000fd00000000000 */
[----:B------:R-:W0:-:S00]  /*3fd0*/  USETMAXREG.DEALLOC.CTAPOOL 0x28 ;  /* 0x00000028000079c8 */ /* 0x000e0000080e0500 */
[----:B0-----:R-:W-:-:S13]  /*3fe0*/  ISETP.NE.AND P0, PT, R0, RZ, PT ;  /* 0x000000ff0000720c */ /* 0x001fda0003f05270 */
[----:B------:R-:W-:Y:S05]  /*3ff0*/  @P0 EXIT ;  /* 0x000000000000094d */ /* 0x000fea0003800000 */
[----:B------:R-:W-:Y:S01]  /*4000*/  LOP3.LUT P0, RZ, R8, 0xff, RZ, 0xc0, !PT ;  /* 0x000000ff08ff7812 */ /* 0x000fe2000780c0ff */
[----:B------:R-:W-:Y:S02]  /*4010*/  IMAD.MOV.U32 R0, RZ, RZ, 0x1 ;  /* 0x00000001ff007424 */ /* 0x000fe400078e00ff */
[----:B------:R-:W-:-:S10]  /*4020*/  IMAD.MOV.U32 R11, RZ, RZ, RZ ;  /* 0x000000ffff0b7224 */ /* 0x000fd400078e00ff */
[----:B------:R-:W-:Y:S05]  /*4030*/  @!P0 BRA `(.L_x_50) ;  /* 0x0000000c00a48947 */ /* 0x000fea0003800000 */
[----:B------:R-:W0:Y:S01]  /*4040*/  LDC R0, c[0x0][0x28c] ;  /* 0x0000a300ff007b82 */ /* 0x000e220000000800 */
[----:B------:R-:W-:Y:S01]  /*4050*/  LOP3.LUT P0, RZ, R2, 0x1f, RZ, 0xc0, !PT ;  /* 0x0000001f02ff7812 */ /* 0x000fe2000780c0ff */
[----:B------:R-:W-:Y:S01]  /*4060*/  ULDC UR21, c[0x0][0x658] ;  /* 0x0001960000157ab9 */ /* 0x000fe20000000800 */
[----:B------:R-:W-:Y:S01]  /*4070*/  UMOV UR4, 0xffffffff ;  /* 0xffffffff00047882 */ /* 0x000fe20000000000 */
[----:B------:R-:W-:Y:S01]  /*4080*/  BSSY B0, `(.L_x_50) ;  /* 0x00000e4000007945 */ /* 0x000fe20003800000 */
[----:B------:R-:W-:Y:S01]  /*4090*/  USHF.L.U32 UR4, UR4, UR21, URZ ;  /* 0x0000001504047299 */ /* 0x000fe2000800063f */
[C---:B------:R-:W-:Y:S01]  /*40a0*/  ISETP.NE.AND P2, PT, R3.reuse, RZ, PT ;  /* 0x000000ff0300720c */ /* 0x040fe20003f45270 */
[----:B------:R-:W-:Y:S01]  /*40b0*/  IMAD.MOV.U32 R12, RZ, RZ, 0x1 ;  /* 0x00000001ff0c7424 */ /* 0x000fe200078e00ff */
[----:B------:R-:W-:Y:S01]  /*40c0*/  ISETP.NE.OR P0, PT, R3, RZ, !P0 ;  /* 0x000000ff0300720c */ /* 0x000fe20004705670 */
[----:B------:R-:W-:Y:S01]  /*40d0*/  IMAD.MOV.U32 R11, RZ, RZ, RZ ;  /* 0x000000ffff0b7224 */ /* 0x000fe200078e00ff */
[----:B------:R-:W-:Y:S01]  /*40e0*/  LOP3.LUT R10, R18, 0x2, RZ, 0xfc, !PT ;  /* 0x00000002120a7812 */ /* 0x000fe200078efcff */
[----:B------:R-:W-:Y:S01]  /*40f0*/  ULDC UR13, c[0x0][0x600] ;  /* 0x00018000000d7ab9 */ /* 0x000fe20000000800 */
[----:B------:R-:W-:Y:S01]  /*4100*/  UMOV UR5, 0x1 ;  /* 0x0000000100057882 */ /* 0x000fe20000000000 */
[----:B------:R-:W-:-:S02]  /*4110*/  UIADD3 UR13, UR13, -0x1, URZ ;  /* 0xffffffff0d0d7890 */ /* 0x000fc4000fffe03f */
[----:B------:R-:W-:Y:S02]  /*4120*/  USHF.L.U32 UR21, UR5, UR21, URZ ;  /* 0x0000001505157299 */ /* 0x000fe4000800063f */
[----:B------:R-:W-:Y:S01]  /*4130*/  ULOP3.LUT UR29, URZ, UR4, URZ, 0x33, !UPT ;  /* 0x000000043f1d7292 */ /* 0x000fe2000f8e333f */
[----:B------:R-:W-:Y:S01]  /*4140*/  ULDC.64 UR14, c[0x0][0x198] ;  /* 0x00006600000e7ab9 */ /* 0x000fe20000000a00 */
[----:B0-----:R-:W-:-:S05]  /*4150*/  VIADD R0, R0, 0xff ;  /* 0x000000ff00007836 */ /* 0x001fca0000000000 */
[----:B------:R-:W-:-:S04]  /*4160*/  SHF.R.S32.HI R5, RZ, 0x1f, R0 ;  /* 0x0000001fff057819 */ /* 0x000fc80000011400 */
[----:B------:R-:W-:Y:S01]  /*4170*/  LEA.HI R5, R5, R0, RZ, 0x8 ;  /* 0x0000000005057211 */ /* 0x000fe200078f40ff */
[----:B------:R-:W-:-:S03]  /*4180*/  IMAD.MOV.U32 R0, RZ, RZ, 0x1 ;  /* 0x00000001ff007424 */ /* 0x000fc600078e00ff */
[----:B------:R-:W-:-:S05]  /*4190*/  SHF.R.S32.HI R8, RZ, 0x8, R5 ;  /* 0x00000008ff087819 */ /* 0x000fca0000011405 */
[----:B------:R-:W-:-:S07]  /*41a0*/  VIADD R9, R8, 0x1 ;  /* 0x0000000108097836 */ /* 0x000fce0000000000 */
.L_x_62:
[----:B------:R-:W-:-:S03]  /*41b0*/  UMOV UR4, 0xffffffff ;  /* 0xffffffff00047882 */ /* 0x000fc60000000000 */
[----:B------:R-:W-:Y:S05]  /*41c0*/  BRA.DIV UR4, `(.L_x_51) ;  /* 0x0000001204087947 */ /* 0x000fea000b800000 */
[----:B------:R-:W-:-:S13]  /*41d0*/  ELECT P6, URZ, PT ;  /* 0x00000000003f782f */ /* 0x000fda00038c0000 */
.L_x_72:
[----:B------:R-:W0:Y:S01]  /*41e0*/  LDC R2, c[0x0][0x28c] ;  /* 0x0000a300ff027b82 */ /* 0x000e220000000800 */
[----:B------:R-:W-:Y:S01]  /*41f0*/  BSSY B1, `(.L_x_52) ;  /* 0x0000059000017945 */ /* 0x000fe20003800000 */
[----:B0-----:R-:W-:-:S13]  /*4200*/  ISETP.LT.OR P6, PT, R2, 0x1, !P6 ;  /* 0x000000010200780c */ /* 0x001fda00077c1670 */
[----:B------:R-:W-:Y:S05]  /*4210*/  @P6 BRA `(.L_x_53) ;  /* 0x0000000400586947 */ /* 0x000fea0003800000 */
[----:B------:R-:W-:Y:S02]  /*4220*/  IMAD.SHL.U32 R13, R13, 0x80, RZ ;  /* 0x000000800d0d7824 */ /* 0x000fe400078e00ff */
[----:B------:R-:W-:Y:S02]  /*4230*/  IMAD.SHL.U32 R20, R20, 0x10, RZ ;  /* 0x0000001014147824 */ /* 0x000fe400078e00ff */
[----:B------:R-:W-:Y:S02]  /*4240*/  IMAD.MOV.U32 R21, RZ, RZ, RZ ;  /* 0x000000ffff157224 */ /* 0x000fe400078e00ff */
[----:B------:R-:W-:Y:S02]  /*4250*/  IMAD.MOV.U32 R2, RZ, RZ, R9 ;  /* 0x000000ffff027224 */ /* 0x000fe400078e0009 */
[----:B------:R-:W-:Y:S02]  /*4260*/  IMAD.MOV.U32 R3, RZ, RZ, R0 ;  /* 0x000000ffff037224 */ /* 0x000fe400078e0000 */
[----:B------:R-:W-:-:S07]  /*4270*/  IMAD.MOV.U32 R4, RZ, RZ, R11 ;  /* 0x000000ffff047224 */ /* 0x000fce00078e000b */
.L_x_57:
[----:B------:R-:W0:Y:S01]  /*4280*/  S2R R6, SR_CgaCtaId ;  /* 0x0000000000067919 */ /* 0x000e220000008800 */
[----:B------:R-:W-:-:S04]  /*4290*/  MOV R5, 0x400 ;  /* 0x0000040000057802 */ /* 0x000fc80000000f00 */
[----:B0-----:R-:W-:Y:S02]  /*42a0*/  LEA R15, R6, R5, 0x18 ;  /* 0x00000005060f7211 */ /* 0x001fe400078ec0ff */
[----:B------:R-:W-:Y:S01]  /*42b0*/  SHF.L.U32 R5, R3, 0x1f, RZ ;  /* 0x0000001f03057819 */ /* 0x000fe200000006ff */
[----:B------:R-:W0:Y:S02]  /*42c0*/  @!P2 LDC R6, c[0x0][0x500] ;  /* 0x00014000ff06ab82 */ /* 0x000e240000000800 */
[----:B------:R-:W-:-:S04]  /*42d0*/  IMAD R14, R4, 0x8, R15 ;  /* 0x00000008040e7824 */ /* 0x000fc800078e020f */
[----:B------:R-:W1:Y:S02]  /*42e0*/  SYNCS.PHASECHK.TRANS64.TRYWAIT P1, [R14+URZ+0x18], R5 ;  /* 0x000018050e0075a7 */ /* 0x000e64000802017f */
[----:B-1----:R-:W-:Y:S05]  /*42f0*/  @!P1 BRA `(.L_x_54) ;  /* 0x0000000c00dc9947 */ /* 0x002fea0003800000 */
.L_x_73:
[----:B-1----:R-:W-:Y:S01]  /*4300*/  PRMT R5, R10, 0x9910, RZ ;  /* 0x000099100a057816 */ /* 0x002fe200000000ff */
[----:B0-----:R0:W-:Y:S03]  /*4310*/  @!P2 SYNCS.ARRIVE.TRANS64 RZ, [R14+URZ], R6 ;  /* 0x000000060effa9a7 */ /* 0x0011e6000800003f */
[----:B------:R-:W-:-:S13]  /*4320*/  ISETP.NE.AND P1, PT, R5, 0x2, PT ;  /* 0x000000020500780c */ /* 0x000fda0003f25270 */
[----:B0-----:R-:W-:Y:S05]  /*4330*/  @P1 BRA `(.L_x_55) ;  /* 0x0000000000041947 */ /* 0x001fea0003800000 */
[----:B------:R-:W-:Y:S01]  /*4340*/  BPT.TRAP 0x1 ;  /* 0x000000040000795c */ /* 0x000fe20000300000 */
.L_x_55:
[----:B------:R-:W-:Y:S05]  /*4350*/  @P0 BRA `(.L_x_56) ;  /* 0x0000000000040947 */ /* 0x000fea0003800000 */
[----:B------:R-:W-:Y:S01]  /*4360*/  BPT.TRAP 0x1 ;  /* 0x000000040000795c */ /* 0x000fe20000300000 */
.L_x_56:
[C-C-:B------:R-:W-:Y:S01]  /*4370*/  IMAD R5, R4.reuse, 0x10000, R15.reuse ;  /* 0x0001000004057824 */ /* 0x140fe200078e020f */
[----:B------:R-:W-:Y:S01]  /*4380*/  R2UR UR10, R21 ;  /* 0x00000000150a72ca */ /* 0x000fe200000e0000 */
[----:B------:R-:W-:Y:S01]  /*4390*/  IMAD R15, R4, 0x2000, R15 ;  /* 0x00002000040f7824 */ /* 0x000fe200078e020f */
[----:B------:R-:W-:Y:S01]  /*43a0*/  R2UR UR9, R14 ;  /* 0x000000000e0972ca */ /* 0x000fe200000e0000 */
[----:B------:R-:W-:Y:S01]  /*43b0*/  UIADD3 UR22, UP0, UR14, 0xf0, URZ ;  /* 0x000000f00e167890 */ /* 0x000fe2000ff1e03f */
[----:B------:R-:W-:Y:S01]  /*43c0*/  R2UR UR40, R5 ;  /* 0x00000000052872ca */ /* 0x000fe200000e0000 */
[----:B------:R-:W-:Y:S01]  /*43d0*/  VIADD R2, R2, 0xffffffff ;  /* 0xffffffff02027836 */ /* 0x000fe20000000000 */
[----:B------:R-:W-:Y:S01]  /*43e0*/  R2UR UR18, R15 ;  /* 0x000000000f1272ca */ /* 0x000fe200000e0000 */
[----:B------:R-:W-:Y:S01]  /*43f0*/  UIADD3.X UR23, URZ, UR15, URZ, UP0, !UPT ;  /* 0x0000000f3f177290 */ /* 0x000fe200087fe43f */
[----:B------:R-:W-:Y:S01]  /*4400*/  R2UR UR11, R13 ;  /* 0x000000000d0b72ca */ /* 0x000fe200000e0000 */
[----:B------:R-:W-:Y:S01]  /*4410*/  UIADD3 UR6, UP1, UR14, 0x1f0, URZ ;  /* 0x000001f00e067890 */ /* 0x000fe2000ff3e03f */
[----:B------:R-:W-:Y:S01]  /*4420*/  R2UR UR12, R7 ;  /* 0x00000000070c72ca */ /* 0x000fe200000e0000 */
[----:B------:R-:W-:Y:S01]  /*4430*/  UMOV UR4, 0x0 ;  /* 0x0000000000047882 */ /* 0x000fe20000000000 */
[----:B------:R-:W-:Y:S01]  /*4440*/  R2UR UR35, R20 ;  /* 0x00000000142372ca */ /* 0x000fe200000e0000 */
[----:B------:R-:W-:Y:S01]  /*4450*/  UIADD3 UR58, UR10, 0x40, URZ ;  /* 0x000000400a3a7890 */ /* 0x000fe2000fffe03f */
[----:B------:R-:W-:Y:S01]  /*4460*/  ISETP.GT.AND P3, PT, R2, 0x1, PT ;  /* 0x000000010200780c */ /* 0x000fe20003f64270 */
[----:B------:R-:W-:Y:S01]  /*4470*/  UIADD3 UR50, UR10, 0x80, URZ ;  /* 0x000000800a327890 */ /* 0x000fe2000fffe03f */
[----:B------:R-:W-:Y:S01]  /*4480*/  VIADD R4, R4, 0x1 ;  /* 0x0000000104047836 */ /* 0x000fe20000000000 */
[----:B------:R-:W-:Y:S01]  /*4490*/  UIADD3 UR8, UR40, 0x100, URZ ;  /* 0x0000010028087890 */ /* 0x000fe2000fffe03f */
[----:B------:R-:W-:Y:S01]  /*44a0*/  VIADD R21, R21, 0x100 ;  /* 0x0000010015157836 */ /* 0x000fe20000000000 */
[----:B------:R-:W-:-:S02]  /*44b0*/  UIADD3 UR56, UR40, 0x4100, URZ ;  /* 0x0000410028387890 */ /* 0x000fc4000fffe03f */
[----:B------:R-:W-:Y:S01]  /*44c0*/  UIADD3 UR48, UR40, 0x8100, URZ ;  /* 0x0000810028307890 */ /* 0x000fe2000fffe03f */
[C---:B------:R-:W-:Y:S01]  /*44d0*/  ISETP.NE.AND P1, PT, R4.reuse, 0x3, PT ;  /* 0x000000030400780c */ /* 0x040fe20003f25270 */
[----:B------:R-:W-:Y:S02]  /*44e0*/  UIADD3 UR42, UR10, 0xc0, URZ ;  /* 0x000000c00a2a7890 */ /* 0x000fe4000fffe03f */
[----:B------:R-:W-:Y:S01]  /*44f0*/  UIADD3 UR40, UR40, 0xc100, URZ ;  /* 0x0000c10028287890 */ /* 0x000fe2000fffe03f */
[----:B------:R-:W-:Y:S01]  /*4500*/  SEL R6, RZ, 0x1, P1 ;  /* 0x00000001ff067807 */ /* 0x000fe20000800000 */
[----:B------:R-:W-:Y:S01]  /*4510*/  UMOV UR5, 0x10000000 ;  /* 0x1000000000057882 */ /* 0x000fe20000000000 */
[----:B------:R-:W-:Y:S01]  /*4520*/  UIADD3.X UR7, URZ, UR15, URZ, UP1, !UPT ;  /* 0x0000000f3f077290 */ /* 0x000fe20008ffe43f */
[----:B------:R0:W-:Y:S01]  /*4530*/  UTMALDG.3D [UR8], [UR22], desc[UR4] ;  /* 0x00000408160075b4 */ /* 0x0001e20008011000 */
[----:B------:R-:W-:Y:S01]  /*4540*/  UIADD3 UR32, UR18, 0x30100, URZ ;  /* 0x0003010012207890 */ /* 0x000fe2000fffe03f */
[----:B------:R-:W-:Y:S01]  /*4550*/  LOP3.LUT R3, R3, R6, RZ, 0x3c, !PT ;  /* 0x0000000603037212 */ /* 0x000fe200078e3cff */
[----:B------:R-:W-:Y:S01]  /*4560*/  UIADD3 UR24, UR18, 0x30900, URZ ;  /* 0x0003090012187890 */ /* 0x000fe2000fffe03f */
[----:B------:R-:W-:Y:S01]  /*4570*/  SEL R4, R4, RZ, P1 ;  /* 0x000000ff04047207 */ /* 0x000fe20000800000 */
[----:B------:R-:W-:Y:S01]  /*4580*/  UIADD3 UR16, UR18, 0x31100, URZ ;  /* 0x0003110012107890 */ /* 0x000fe2000fffe03f */
[----:B------:R-:W-:Y:S01]  /*4590*/  UMOV UR57, UR9 ;  /* 0x0000000900397c82 */ /* 0x000fe20008000000 */
        /* <DEDUP_REMOVED lines=8> */
[----:B------:R1:W-:Y:S01]  /*4620*/  UTMALDG.3D [UR56], [UR22], desc[UR4] ;  /* 0x00000438160075b4 */ /* 0x0003e20008011000 */
[----:B------:R-:W-:Y:S01]  /*4630*/  UMOV UR33, UR9 ;  /* 0x0000000900217c82 */ /* 0x000fe20008000000 */
[----:B------:R-:W-:Y:S01]  /*4640*/  UMOV UR34, UR10 ;  /* 0x0000000a00227c82 */ /* 0x000fe20008000000 */
[----:B------:R-:W-:Y:S01]  /*4650*/  UMOV UR36, UR12 ;  /* 0x0000000c00247c82 */ /* 0x000fe20008000000 */
[----:B------:R-:W-:Y:S01]  /*4660*/  UMOV UR25, UR9 ;  /* 0x0000000900197c82 */ /* 0x000fe20008000000 */
[----:B------:R-:W-:Y:S01]  /*4670*/  UMOV UR27, UR35 ;  /* 0x00000023001b7c82 */ /* 0x000fe20008000000 */
[----:B------:R-:W-:Y:S01]  /*4680*/  UMOV UR28, UR12 ;  /* 0x0000000c001c7c82 */ /* 0x000fe20008000000 */
[----:B------:R-:W-:Y:S01]  /*4690*/  UMOV UR26, UR58 ;  /* 0x0000003a001a7c82 */ /* 0x000fe20008000000 */
[----:B0-----:R-:W-:Y:S01]  /*46a0*/  UIADD3 UR8, UR18, 0x31900, URZ ;  /* 0x0003190012087890 */ /* 0x001fe2000fffe03f */
[----:B------:R1:W-:Y:S01]  /*46b0*/  UTMALDG.3D [UR48], [UR22], desc[UR4] ;  /* 0x00000430160075b4 */ /* 0x0003e20008011000 */
[----:B------:R-:W-:Y:S01]  /*46c0*/  UMOV UR17, UR9 ;  /* 0x0000000900117c82 */ /* 0x000fe20008000000 */
[----:B------:R-:W-:Y:S01]  /*46d0*/  UMOV UR19, UR35 ;  /* 0x0000002300137c82 */ /* 0x000fe20008000000 */
[----:B------:R-:W-:Y:S01]  /*46e0*/  UMOV UR20, UR12 ;  /* 0x0000000c00147c82 */ /* 0x000fe20008000000 */
[----:B------:R-:W-:Y:S01]  /*46f0*/  UMOV UR18, UR50 ;  /* 0x0000003200127c82 */ /* 0x000fe20008000000 */
[----:B------:R-:W-:Y:S01]  /*4700*/  UMOV UR11, UR35 ;  /* 0x00000023000b7c82 */ /* 0x000fe20008000000 */
[----:B------:R-:W-:Y:S01]  /*4710*/  UMOV UR10, UR42 ;  /* 0x0000002a000a7c82 */ /* 0x000fe20008000000 */
[----:B------:R1:W-:Y:S01]  /*4720*/  UTMALDG.3D [UR40], [UR22], desc[UR4] ;  /* 0x00000428160075b4 */ /* 0x0003e20008011000 */
[----:B------:R1:W-:Y:S01]  /*4730*/  UTMALDG.3D [UR32], [UR6], desc[UR4] ;  /* 0x00000420060075b4 */ /* 0x0003e20008011000 */
[----:B------:R1:W-:Y:S01]  /*4740*/  UTMALDG.3D [UR24], [UR6], desc[UR4] ;  /* 0x00000418060075b4 */ /* 0x0003e20008011000 */
[----:B------:R1:W-:Y:S01]  /*4750*/  UTMALDG.3D [UR16], [UR6], desc[UR4] ;  /* 0x00000410060075b4 */ /* 0x0003e20008011000 */
[----:B------:R1:W-:Y:S02]  /*4760*/  UTMALDG.3D [UR8], [UR6], desc[UR4] ;  /* 0x00000408060075b4 */ /* 0x0003e40008011000 */
[----:B-1----:R-:W-:Y:S05]  /*4770*/  @P3 BRA `(.L_x_57) ;  /* 0xfffffff800c03947 */ /* 0x002fea000383ffff */
.L_x_53:
[----:B------:R-:W-:Y:S05]  /*4780*/  BSYNC B1 ;  /* 0x0000000000017941 */ /* 0x000fea0003800000 */
.L_x_52:
[----:B------:R-:W-:Y:S01]  /*4790*/  LOP3.LUT P3, RZ, R12, 0xff, RZ, 0xc0, !PT ;  /* 0x000000ff0cff7812 */ /* 0x000fe2000786c0ff */
[----:B------:R-:W-:Y:S01]  /*47a0*/  IMAD.IADD R4, R8, 0x1, R11 ;  /* 0x0000000108047824 */ /* 0x000fe200078e020b */
[----:B------:R-:W-:Y:S01]  /*47b0*/  IADD3 R16, P4, R16, UR38, RZ ;  /* 0x0000002610107c10 */ /* 0x000fe2000ff9e0ff */
[----:B------:R-:W-:Y:S01]  /*47c0*/  ULDC.64 UR4, c[0x0][0x650] ;  /* 0x0001940000047ab9 */ /* 0x000fe20000000a00 */
[----:B------:R-:W-:Y:S01]  /*47d0*/  BSSY B1, `(.L_x_58) ;  /* 0x000006c000017945 */ /* 0x000fe20003800000 */
[----:B------:R-:W-:Y:S01]  /*47e0*/  IMAD.MOV.U32 R13, RZ, RZ, -0x1 ;  /* 0xffffffffff0d7424 */ /* 0x000fe200078e00ff */
[----:B------:R-:W-:Y:S01]  /*47f0*/  ISETP.GT.U32.AND P1, PT, R4, 0x2, PT ;  /* 0x000000020400780c */ /* 0x000fe20003f24070 */
[----:B------:R-:W-:Y:S01]  /*4800*/  IMAD.MOV.U32 R20, RZ, RZ, -0x1 ;  /* 0xffffffffff147424 */ /* 0x000fe200078e00ff */
[----:B------:R-:W-:Y:S01]  /*4810*/  IADD3.X R17, R17, UR37, RZ, P4, !PT ;  /* 0x0000002511117c10 */ /* 0x000fe2000a7fe4ff */
[----:B------:R-:W-:Y:S01]  /*4820*/  IMAD.MOV.U32 R7, RZ, RZ, -0x1 ;  /* 0xffffffffff077424 */ /* 0x000fe200078e00ff */
[----:B------:R-:W-:-:S02]  /*4830*/  ISETP.LT.U32.AND P1, PT, R8, 0x3, P1 ;  /* 0x000000030800780c */ /* 0x000fc40000f21070 */
[----:B------:R-:W-:Y:S01]  /*4840*/  PRMT R12, RZ, 0x7610, R12 ;  /* 0x00007610ff0c7816 */ /* 0x000fe2000000000c */
[----:B------:R-:W0:Y:S01]  /*4850*/  @P3 S2R R3, SR_CgaCtaId ;  /* 0x0000000000033919 */ /* 0x000e220000008800 */
[----:B------:R-:W-:-:S04]  /*4860*/  @P3 MOV R2, 0x400 ;  /* 0x0000040000023802 */ /* 0x000fc80000000f00 */
[----:B0-----:R-:W-:Y:S01]  /*4870*/  @P3 LEA R5, R3, R2, 0x18 ;  /* 0x0000000203053211 */ /* 0x001fe200078ec0ff */
[----:B------:R-:W-:-:S03]  /*4880*/  IMAD.WIDE.U32 R2, R4, -0x55555555, RZ ;  /* 0xaaaaaaab04027825 */ /* 0x000fc600078e00ff */
[----:B------:R0:W-:Y:S01]  /*4890*/  @P3 SYNCS.ARRIVE.TRANS64.A1T0 RZ, [R5+URZ+0x48], RZ ;  /* 0x000048ff05ff39a7 */ /* 0x0001e2000810003f */
[----:B------:R-:W-:Y:S02]  /*48a0*/  ISETP.GE.U32.AND P3, PT, R8, 0x3, PT ;  /* 0x000000030800780c */ /* 0x000fe40003f66070 */
[----:B------:R-:W-:Y:S02]  /*48b0*/  PRMT R2, RZ, 0x7610, R2 ;  /* 0x00007610ff027816 */ /* 0x000fe40000000002 */
[----:B0-----:R-:W-:Y:S02]  /*48c0*/  SHF.R.U32.HI R5, RZ, 0x1, R3 ;  /* 0x00000001ff057819 */ /* 0x001fe40000011603 */
[----:B------:R-:W-:Y:S02]  /*48d0*/  SEL R3, RZ, 0x1, !P1 ;  /* 0x00000001ff037807 */ /* 0x000fe40004800000 */
[----:B------:R-:W-:Y:S01]  /*48e0*/  ISETP.GE.U32.AND P1, PT, R16, UR4, PT ;  /* 0x0000000410007c0c */ /* 0x000fe2000bf26070 */
[----:B------:R-:W-:Y:S01]  /*48f0*/  IMAD R11, R5, -0x3, R4 ;  /* 0xfffffffd050b7824 */ /* 0x000fe200078e0204 */
[----:B------:R-:W-:-:S02]  /*4900*/  LOP3.LUT R0, R0, R3, RZ, 0x3c, !PT ;  /* 0x0000000300007212 */ /* 0x000fc400078e3cff */
[----:B------:R-:W-:Y:S02]  /*4910*/  ISETP.GE.U32.AND.EX P1, PT, R17, UR5, PT, P1 ;  /* 0x0000000511007c0c */ /* 0x000fe4000bf26110 */
[----:B------:R-:W-:-:S11]  /*4920*/  @P3 LOP3.LUT R0, R0, 0x1, R5, 0x78, !PT ;  /* 0x0000000100003812 */ /* 0x000fd600078e7805 */
[----:B------:R-:W-:Y:S05]  /*4930*/  @P1 BRA `(.L_x_59) ;  /* 0x0000000400541947 */ /* 0x000fea0003800000 */
[----:B------:R-:W-:Y:S01]  /*4940*/  ULDC.64 UR4, c[0x0][0x628] ;  /* 0x00018a0000047ab9 */ /* 0x000fe20000000a00 */
[----:B------:R-:W0:Y:S01]  /*4950*/  S2R R14, SR_CTAID.X ;  /* 0x00000000000e7919 */ /* 0x000e220000002500 */
[----:B------:R-:W-:Y:S01]  /*4960*/  ISETP.NE.U32.AND P1, PT, RZ, UR4, PT ;  /* 0x00000004ff007c0c */ /* 0x000fe2000bf25070 */
[----:B------:R-:W-:Y:S01]  /*4970*/  ULDC UR7, c[0x0][0x630] ;  /* 0x00018c0000077ab9 */ /* 0x000fe20000000800 */
[----:B------:R-:W-:Y:S01]  /*4980*/  IMAD.MOV.U32 R2, RZ, RZ, R16 ;  /* 0x000000ffff027224 */ /* 0x000fe200078e0010 */
[----:B------:R-:W1:Y:S01]  /*4990*/  S2R R13, SR_CTAID.Y ;  /* 0x00000000000d7919 */ /* 0x000e620000002600 */
[----:B------:R-:W-:Y:S01]  /*49a0*/  ISETP.NE.AND.EX P1, PT, RZ, UR5, PT, P1 ;  /* 0x00000005ff007c0c */ /* 0x000fe2000bf25310 */
[----:B------:R-:W-:-:S12]  /*49b0*/  IMAD.MOV.U32 R3, RZ, RZ, R17 ;  /* 0x000000ffff037224 */ /* 0x000fd800078e0011 */
[----:B------:R-:W-:Y:S05]  /*49c0*/  @!P1 BRA `(.L_x_60) ;  /* 0x0000000000289947 */ /* 0x000fea0003800000 */
[----:B------:R-:W-:Y:S02]  /*49d0*/  ULDC UR6, c[0x0][0x634] ;  /* 0x00018d0000067ab9 */ /* 0x000fe40000000800 */
[----:B------:R-:W-:-:S05]  /*49e0*/  IADD3 R7, P1, R16, UR6, RZ ;  /* 0x0000000610077c10 */ /* 0x000fca000ff3e0ff */
[----:B------:R-:W-:-:S04]  /*49f0*/  IMAD.X R15, RZ, RZ, R17, P1 ;  /* 0x000000ffff0f7224 */ /* 0x000fc800008e0611 */
[----:B------:R-:W-:-:S04]  /*4a00*/  IMAD.WIDE.U32 R4, R15, UR4, RZ ;  /* 0x000000040f047c25 */ /* 0x000fc8000f8e00ff */
[----:B------:R-:W-:-:S04]  /*4a10*/  IMAD.WIDE.U32 R4, P1, R7, UR5, R4 ;  /* 0x0000000507047c25 */ /* 0x000fc8000f820004 */
[----:B------:R-:W-:-:S04]  /*4a20*/  IMAD.WIDE.U32 R6, R7, UR4, RZ ;  /* 0x0000000407067c25 */ /* 0x000fc8000f8e00ff */
[----:B------:R-:W-:Y:S01]  /*4a30*/  IMAD.X R3, RZ, RZ, RZ, P1 ;  /* 0x000000ffff037224 */ /* 0x000fe200008e06ff */
[----:B------:R-:W-:Y:S01]  /*4a40*/  IADD3 RZ, P1, R7, R4, RZ ;  /* 0x0000000407ff7210 */ /* 0x000fe20007f3e0ff */
[----:B------:R-:W-:-:S04]  /*4a50*/  IMAD.MOV.U32 R2, RZ, RZ, R5 ;  /* 0x000000ffff027224 */ /* 0x000fc800078e0005 */
[----:B------:R-:W-:-:S08]  /*4a60*/  IMAD.WIDE.U32.X R2, R15, UR5, R2, P1 ;  /* 0x000000050f027c25 */ /* 0x000fd000088e0402 */
.L_x_60:
[--C-:B------:R-:W-:Y:S01]  /*4a70*/  SHF.R.U64 R6, R2, UR7, R3.reuse ;  /* 0x0000000702067c19 */ /* 0x100fe20008001203 */
[----:B------:R-:W-:Y:S01]  /*4a80*/  ULDC.64 UR4, c[0x0][0x620] ;  /* 0x0001880000047ab9 */ /* 0x000fe20000000a00 */
[----:B------:R-:W-:Y:S01]  /*4a90*/  SHF.R.U32.HI R2, RZ, UR7, R3 ;  /* 0x00000007ff027c19 */ /* 0x000fe20008011603 */
[----:B------:R-:W2:Y:S01]  /*4aa0*/  LDC R25, c[0x0][0x144] ;  /* 0x00005100ff197b82 */ /* 0x000ea20000000800 */
[----:B------:R-:W-:Y:S01]  /*4ab0*/  IADD3 R5, P1, RZ, -R6, RZ ;  /* 0x80000006ff057210 */ /* 0x000fe20007f3e0ff */
[----:B------:R-:W-:Y:S01]  /*4ac0*/  ULDC.64 UR8, c[0x0][0x640] ;  /* 0x0001900000087ab9 */ /* 0x000fe20000000a00 */
[----:B0-----:R-:W-:Y:S01]  /*4ad0*/  I2FP.F32.U32 R7, R14 ;  /* 0x0000000e00077245 */ /* 0x001fe20000201000 */
[----:B------:R-:W-:Y:S02]  /*4ae0*/  ULDC UR6, c[0x0][0x608] ;  /* 0x0001820000067ab9 */ /* 0x000fe40000000800 */
[----:B------:R-:W-:Y:S01]  /*4af0*/  IMAD.X R2, RZ, RZ, ~R2, P1 ;  /* 0x000000ffff027224 */ /* 0x000fe200008e0e02 */
[----:B------:R-:W-:Y:S01]  /*4b00*/  ISETP.NE.U32.AND P1, PT, RZ, UR8, PT ;  /* 0x00000008ff007c0c */ /* 0x000fe2000bf25070 */
[----:B------:R-:W0:Y:S02]  /*4b10*/  LDC R20, c[0x0][0x148] ;  /* 0x00005200ff147b82 */ /* 0x000e240000000800 */
[----:B------:R-:W-:Y:S01]  /*4b20*/  IMAD R4, R2, UR4, RZ ;  /* 0x0000000402047c24 */ /* 0x000fe2000f8e02ff */
[----:B------:R-:W-:Y:S01]  /*4b30*/  ISETP.NE.AND.EX P1, PT, RZ, UR9, PT, P1 ;  /* 0x00000009ff007c0c */ /* 0x000fe2000bf25310 */
[----:B------:R-:W-:Y:S01]  /*4b40*/  IMAD.WIDE.U32 R2, R5, UR4, R16 ;  /* 0x0000000405027c25 */ /* 0x000fe2000f8e0010 */
[----:B------:R-:W-:-:S03]  /*4b50*/  ULDC UR4, c[0x0][0x150] ;  /* 0x0000540000047ab9 */ /* 0x000fc60000000800 */
[----:B------:R-:W-:Y:S02]  /*4b60*/  IMAD R5, R5, UR5, R4 ;  /* 0x0000000505057c24 */ /* 0x000fe4000f8e0204 */
[----:B------:R-:W-:Y:S01]  /*4b70*/  FMUL R4, R7, UR4 ;  /* 0x0000000407047c20 */ /* 0x000fe20008400000 */
[----:B------:R-:W-:Y:S01]  /*4b80*/  ULDC UR4, c[0x0][0x618] ;  /* 0x0001860000047ab9 */ /* 0x000fe20000000800 */
[----:B------:R-:W-:Y:S01]  /*4b90*/  ULDC UR5, c[0x0][0x154] ;  /* 0x0000550000057ab9 */ /* 0x000fe20000000800 */
[----:B------:R-:W-:-:S03]  /*4ba0*/  IMAD.IADD R3, R3, 0x1, R5 ;  /* 0x0000000103037824 */ /* 0x000fc600078e0205 */
[----:B------:R-:W3:Y:S02]  /*4bb0*/  F2I.U32.TRUNC.NTZ R4, R4 ;  /* 0x0000000400047305 */ /* 0x000ee4000020f000 */
[----:B------:R-:W-:Y:S02]  /*4bc0*/  SHF.R.U64 R7, R2, UR4, R3 ;  /* 0x0000000402077c19 */ /* 0x000fe40008001203 */
[----:B-1----:R-:W-:-:S05]  /*4bd0*/  I2FP.F32.U32 R2, R13 ;  /* 0x0000000d00027245 */ /* 0x002fca0000201000 */
[----:B------:R-:W-:Y:S01]  /*4be0*/  FMUL R22, R2, UR5 ;  /* 0x0000000502167c20 */ /* 0x000fe20008400000 */
[----:B------:R-:W-:Y:S01]  /*4bf0*/  SHF.R.U32.HI R2, RZ, UR4, R3 ;  /* 0x00000004ff027c19 */ /* 0x000fe20008011603 */
[----:B------:R-:W-:-:S03]  /*4c00*/  ULDC UR4, c[0x0][0x658] ;  /* 0x0001960000047ab9 */ /* 0x000fc60000000800 */
[--C-:B------:R-:W-:Y:S01]  /*4c10*/  SHF.R.U64 R21, R7, UR6, R2.reuse ;  /* 0x0000000607157c19 */ /* 0x100fe20008001202 */
[----:B------:R-:W1:Y:S01]  /*4c20*/  F2I.U32.TRUNC.NTZ R22, R22 ;  /* 0x0000001600167305 */ /* 0x000e62000020f000 */
[----:B------:R-:W-:Y:S01]  /*4c30*/  SHF.R.U32.HI R2, RZ, UR6, R2 ;  /* 0x00000006ff027c19 */ /* 0x000fe20008011602 */
[----:B---3--:R-:W-:-:S03]  /*4c40*/  IMAD.MOV R4, RZ, RZ, -R4 ;  /* 0x000000ffff047224 */ /* 0x008fc600078e0a04 */
[----:B------:R-:W-:Y:S01]  /*4c50*/  SHF.R.U64 R15, R21, UR4, R2 ;  /* 0x00000004150f7c19 */ /* 0x000fe20008001202 */
[----:B--2---:R-:W-:Y:S01]  /*4c60*/  IMAD R14, R25, R4, R14 ;  /* 0x00000004190e7224 */ /* 0x004fe200078e020e */
[----:B------:R-:W-:-:S03]  /*4c70*/  SHF.R.U32.HI R23, RZ, UR4, R2 ;  /* 0x00000004ff177c19 */ /* 0x000fc60008011602 */
[----:B------:R-:W-:Y:S02]  /*4c80*/  IMAD.MOV.U32 R2, RZ, RZ, R15 ;  /* 0x000000ffff027224 */ /* 0x000fe400078e000f */
[----:B------:R-:W-:Y:S01]  /*4c90*/  IMAD.MOV.U32 R3, RZ, RZ, R23 ;  /* 0x000000ffff037224 */ /* 0x000fe200078e0017 */
[----:B-1----:R-:W-:Y:S06]  /*4ca0*/  @!P1 BRA `(.L_x_61) ;  /* 0x0000000000289947 */ /* 0x002fec0003800000 */
[----:B------:R-:W-:Y:S02]  /*4cb0*/  ULDC UR4, c[0x0][0x64c] ;  /* 0x0001930000047ab9 */ /* 0x000fe40000000800 */
[----:B------:R-:W-:-:S05]  /*4cc0*/  IADD3 R3, P1, R15, UR4, RZ ;  /* 0x000000040f037c10 */ /* 0x000fca000ff3e0ff */
[----:B------:R-:W-:-:S04]  /*4cd0*/  IMAD.X R23, RZ, RZ, R23, P1 ;  /* 0x000000ffff177224 */ /* 0x000fc800008e0617 */
[----:B------:R-:W-:-:S04]  /*4ce0*/  IMAD.WIDE.U32 R4, R23, UR8, RZ ;  /* 0x0000000817047c25 */ /* 0x000fc8000f8e00ff */
[----:B------:R-:W-:-:S04]  /*4cf0*/  IMAD.WIDE.U32 R4, P1, R3, UR9, R4 ;  /* 0x0000000903047c25 */ /* 0x000fc8000f820004 */
[----:B------:R-:W-:-:S04]  /*4d00*/  IMAD.WIDE.U32 R2, R3, UR8, RZ ;  /* 0x0000000803027c25 */ /* 0x000fc8000f8e00ff */
[----:B------:R-:W-:Y:S01]  /*4d10*/  IMAD.MOV.U32 R2, RZ, RZ, R5 ;  /* 0x000000ffff027224 */ /* 0x000fe200078e0005 */
[----:B------:R-:W-:Y:S01]  /*4d20*/  IADD3 RZ, P3, R3, R4, RZ ;  /* 0x0000000403ff7210 */ /* 0x000fe20007f7e0ff */
[----:B------:R-:W-:-:S04]  /*4d30*/  IMAD.X R3, RZ, RZ, RZ, P1 ;  /* 0x000000ffff037224 */ /* 0x000fc800008e06ff */
[----:B------:R-:W-:-:S08]  /*4d40*/  IMAD.WIDE.U32.X R2, R23, UR9, R2, P3 ;  /* 0x0000000917027c25 */ /* 0x000fd000098e0402 */
.L_x_61:
[----:B------:R-:W-:Y:S01]  /*4d50*/  ISETP.NE.AND P1, PT, R19, 0x1, PT ;  /* 0x000000011300780c */ /* 0x000fe20003f25270 */
[----:B------:R-:W-:Y:S01]  /*4d60*/  ULDC UR4, c[0x0][0x648] ;  /* 0x0001920000047ab9 */ /* 0x000fe20000000800 */
[----:B------:R-:W-:Y:S01]  /*4d70*/  LOP3.LUT R21, R21, UR29, RZ, 0xc0, !PT ;  /* 0x0000001d15157c12 */ /* 0x000fe2000f8ec0ff */
[----:B------:R-:W-:Y:S01]  /*4d80*/  IMAD.MOV R22, RZ, RZ, -R22 ;  /* 0x000000ffff167224 */ /* 0x000fe200078e0a16 */
[----:B------:R-:W-:Y:S01]  /*4d90*/  SHF.R.U64 R2, R2, UR4, R3 ;  /* 0x0000000402027c19 */ /* 0x000fe20008001203 */
[----:B------:R-:W-:Y:S01]  /*4da0*/  ULDC UR4, c[0x0][0x638] ;  /* 0x00018e0000047ab9 */ /* 0x000fe20000000800 */
[----:B------:R-:W-:Y:S01]  /*4db0*/  ULDC UR5, c[0x0][0x610] ;  /* 0x0001840000057ab9 */ /* 0x000fe20000000800 */
[----:B------:R-:W-:Y:S02]  /*4dc0*/  IMAD.MOV.U32 R3, RZ, RZ, 0x1 ;  /* 0x00000001ff037424 */ /* 0x000fe400078e00ff */
[----:B------:R-:W-:Y:S02]  /*4dd0*/  IMAD.MOV R4, RZ, RZ, -R2 ;  /* 0x000000ffff047224 */ /* 0x000fe400078e0a02 */
[----:B------:R-:W-:Y:S01]  /*4de0*/  IMAD R21, R2, UR21, R21 ;  /* 0x0000001502157c24 */ /* 0x000fe2000f8e0215 */
[----:B------:R-:W-:Y:S01]  /*4df0*/  LOP3.LUT R2, R7, UR13, RZ, 0xc0, !PT ;  /* 0x0000000d07027c12 */ /* 0x000fe2000f8ec0ff */
[----:B0-----:R-:W-:-:S02]  /*4e00*/  @P1 IMAD R14, R20, R22, R13 ;  /* 0x00000016140e1224 */ /* 0x001fc400078e020d */
[----:B------:R-:W-:Y:S01]  /*4e10*/  IMAD R15, R4, UR4, R15 ;  /* 0x00000004040f7c24 */ /* 0x000fe2000f8e020f */
[----:B------:R-:W-:Y:S01]  /*4e20*/  ULDC UR4, c[0x0][0x600] ;  /* 0x0001800000047ab9 */ /* 0x000fe20000000800 */
[----:B------:R-:W-:Y:S02]  /*4e30*/  IMAD R14, R21, UR5, R14 ;  /* 0x00000005150e7c24 */ /* 0x000fe4000f8e020e */
[--C-:B------:R-:W-:Y:S01]  /*4e40*/  IMAD R15, R15, UR4, R2.reuse ;  /* 0x000000040f0f7c24 */ /* 0x100fe2000f8e0202 */
[----:B------:R-:W-:Y:S01]  /*4e50*/  PRMT R2, R3, 0x7610, R2 ;  /* 0x0000761003027816 */ /* 0x000fe20000000002 */
[----:B------:R-:W-:-:S03]  /*4e60*/  IMAD.MOV.U32 R7, RZ, RZ, R6 ;  /* 0x000000ffff077224 */ /* 0x000fc600078e0006 */
[----:B------:R-:W-:Y:S02]  /*4e70*/  SEL R20, R15, R14, !P1 ;  /* 0x0000000e0f147207 */ /* 0x000fe40004800000 */
[----:B------:R-:W-:-:S07]  /*4e80*/  SEL R13, R14, R15, !P1 ;  /* 0x0000000f0e0d7207 */ /* 0x000fce0004800000 */
.L_x_59:
[----:B------:R-:W-:Y:S05]  /*4e90*/  BSYNC B1 ;  /* 0x0000000000017941 */ /* 0x000fea0003800000 */
.L_x_58:
[----:B------:R-:W-:-:S13]  /*4ea0*/  LOP3.LUT P1, RZ, R2, 0xff, RZ, 0xc0, !PT ;  /* 0x000000ff02ff7812 */ /* 0x000fda000782c0ff */
[----:B------:R-:W-:Y:S05]  /*4eb0*/  @P1 BRA `(.L_x_62) ;  /* 0xfffffff000bc1947 */ /* 0x000fea000383ffff */
[----:B------:R-:W-:Y:S05]  /*4ec0*/  BSYNC B0 ;  /* 0x0000000000007941 */ /* 0x000fea0003800000 */
.L_x_50:
[----:B------:R-:W-:-:S03]  /*4ed0*/  UMOV UR4, 0xffffffff ;  /* 0xffffffff00047882 */ /* 0x000fc60000000000 */
[----:B------:R-:W-:Y:S05]  /*4ee0*/  BRA.DIV UR4, `(.L_x_63) ;  /* 0x0000000204f47947 */ /* 0x000fea000b800000 */
[----:B------:R-:W-:-:S13]  /*4ef0*/  ELECT P6, URZ, PT ;  /* 0x00000000003f782f */ /* 0x000fda00038c0000 */
.L_x_76:
[----:B------:R-:W-:Y:S04]  /*4f00*/  BSSY B0, `(.L_x_64) ;  /* 0x0000022000007945 */ /* 0x000fe80003800000 */
[----:B------:R-:W-:Y:S05]  /*4f10*/  @!P6 BRA `(.L_x_65) ;  /* 0x000000000080e947 */ /* 0x000fea0003800000 */
[----:B------:R-:W-:-:S04]  /*4f20*/  LOP3.LUT R18, R18, 0x2, RZ, 0xfc, !PT ;  /* 0x0000000212127812 */ /* 0x000fc800078efcff */
[----:B------:R-:W-:-:S13]  /*4f30*/  ISETP.NE.AND P0, PT, R18, 0x3, PT ;  /* 0x000000031200780c */ /* 0x000fda0003f05270 */
[----:B------:R-:W-:Y:S05]  /*4f40*/  @!P0 BRA `(.L_x_66) ;  /* 0x0000000000048947 */ /* 0x000fea0003800000 */
[----:B------:R-:W-:Y:S01]  /*4f50*/  BPT.TRAP 0x1 ;  /* 0x000000040000795c */ /* 0x000fe20000300000 */
.L_x_66:
[----:B------:R-:W0:Y:S01]  /*4f60*/  S2R R3, SR_CgaCtaId ;  /* 0x0000000000037919 */ /* 0x000e220000008800 */
[----:B------:R-:W-:Y:S02]  /*4f70*/  MOV R2, 0x400 ;  /* 0x0000040000027802 */ /* 0x000fe40000000f00 */
[----:B------:R-:W-:Y:S02]  /*4f80*/  SHF.L.U32 R4, R0, 0x1f, RZ ;  /* 0x0000001f00047819 */ /* 0x000fe400000006ff */
[----:B0-----:R-:W-:-:S05]  /*4f90*/  LEA R2, R3, R2, 0x18 ;  /* 0x0000000203027211 */ /* 0x001fca00078ec0ff */
[----:B------:R-:W-:-:S04]  /*4fa0*/  VIADD R2, R2, 0x18 ;  /* 0x0000001802027836 */ /* 0x000fc80000000000 */
[C---:B------:R-:W-:Y:S02]  /*4fb0*/  IMAD R7, R11.reuse, 0x8, R2 ;  /* 0x000000080b077824 */ /* 0x040fe400078e0202 */
[----:B------:R-:W-:Y:S02]  /*4fc0*/  VIADD R11, R11, 0x1 ;  /* 0x000000010b0b7836 */ /* 0x000fe40000000000 */
[----:B------:R-:W0:Y:S03]  /*4fd0*/  SYNCS.PHASECHK.TRANS64.TRYWAIT P0, [R7+URZ], R4 ;  /* 0x00000004070075a7 */ /* 0x000e26000800017f */
[----:B------:R-:W-:-:S04]  /*4fe0*/  ISETP.NE.AND P1, PT, R11, 0x3, PT ;  /* 0x000000030b00780c */ /* 0x000fc80003f25270 */
[----:B------:R-:W-:Y:S02]  /*4ff0*/  SEL R3, RZ, 0x1, P1 ;  /* 0x00000001ff037807 */ /* 0x000fe40000800000 */
[----:B------:R-:W-:Y:S02]  /*5000*/  SEL R11, R11, RZ, P1 ;  /* 0x000000ff0b0b7207 */ /* 0x000fe40000800000 */
[----:B------:R-:W-:-:S03]  /*5010*/  LOP3.LUT R9, R0, R3, RZ, 0x3c, !PT ;  /* 0x0000000300097212 */ /* 0x000fc600078e3cff */
[----:B------:R-:W-:Y:S01]  /*5020*/  IMAD R6, R11, 0x8, R2 ;  /* 0x000000080b067824 */ /* 0x000fe200078e0202 */
[----:B------:R-:W-:Y:S01]  /*5030*/  SHF.L.U32 R5, R9, 0x1f, RZ ;  /* 0x0000001f09057819 */ /* 0x000fe200000006ff */
[----:B0-----:R-:W-:Y:S06]  /*5040*/  @!P0 BRA `(.L_x_67) ;  /* 0x0000000000bc8947 */ /* 0x001fec0003800000 */
.L_x_77:
[----:B------:R-:W1:Y:S01]  /*5050*/  SYNCS.PHASECHK.TRANS64.TRYWAIT P0, [R6+URZ], R5 ;  /* 0x00000005060075a7 */ /* 0x000e62000800017f */
[----:B------:R-:W-:-:S05]  /*5060*/  VIADD R0, R11, 0x1 ;  /* 0x000000010b007836 */ /* 0x000fca0000000000 */
[----:B------:R-:W-:-:S04]  /*5070*/  ISETP.NE.AND P1, PT, R0, 0x3, PT ;  /* 0x000000030000780c */ /* 0x000fc80003f25270 */
[----:B0-----:R-:W-:Y:S02]  /*5080*/  SEL R4, RZ, 0x1, P1 ;  /* 0x00000001ff047807 */ /* 0x001fe40000800000 */
[----:B------:R-:W-:Y:S02]  /*5090*/  SEL R3, R0, RZ, P1 ;  /* 0x000000ff00037207 */ /* 0x000fe40000800000 */
[----:B------:R-:W-:Y:S01]  /*50a0*/  LOP3.LUT R0, R9, R4, RZ, 0x3c, !PT ;  /* 0x0000000409007212 */ /* 0x000fe200078e3cff */
[----:B-1----:R-:W-:Y:S06]  /*50b0*/  @!P0 BRA `(.L_x_68) ;  /* 0x0000000000b48947 */ /* 0x002fec0003800000 */
.L_x_78:
[----:B------:R-:W-:Y:S01]  /*50c0*/  IMAD R3, R3, 0x8, R2 ;  /* 0x0000000803037824 */ /* 0x000fe200078e0202 */
[----:B------:R-:W-:-:S07]  /*50d0*/  SHF.L.U32 R0, R0, 0x1f, RZ ;  /* 0x0000001f00007819 */ /* 0x000fce00000006ff */
.L_x_69:
[----:B-1----:R1:W2:Y:S02]  /*50e0*/  SYNCS.PHASECHK.TRANS64.TRYWAIT P0, [R3+URZ], R0 ;  /* 0x00000000030075a7 */ /* 0x0022a4000800017f */
[----:B--2---:R-:W-:Y:S05]  /*50f0*/  @!P0 NANOSLEEP.SYNCS 0x989680 ;  /* 0x009896800000895d */ /* 0x004fea0003900000 */
[----:B------:R-:W2:Y:S02]  /*5100*/  @!P0 SYNCS.PHASECHK.TRANS64 P0, [R3+URZ], R0 ;  /* 0x00000000030085a7 */ /* 0x000ea4000800007f */
[----:B--2---:R-:W-:Y:S05]  /*5110*/  @!P0 BRA `(.L_x_69) ;  /* 0xfffffffc00f08947 */ /* 0x004fea000383ffff */
.L_x_65:
[----:B------:R-:W-:Y:S05]  /*5120*/  BSYNC B0 ;  /* 0x0000000000007941 */ /* 0x000fea0003800000 */
.L_x_64:
[----:B------:R-:W-:Y:S05]  /*5130*/  EXIT ;  /* 0x000000000000794d */ /* 0x000fea0003800000 */
.L_x_17:
[----:B-1----:R1:W2:Y:S02]  /*5140*/  SYNCS.PHASECHK.TRANS64.TRYWAIT P1, [R3+URZ], R0 ;  /* 0x00000000030075a7 */ /* 0x0022a4000802017f */
[----:B--2---:R-:W-:Y:S05]  /*5150*/  @!P1 NANOSLEEP.SYNCS 0x989680 ;  /* 0x009896800000995d */ /* 0x004fea0003900000 */
[----:B------:R-:W2:Y:S02]  /*5160*/  @!P1 SYNCS.PHASECHK.TRANS64 P1, [R3+URZ], R0 ;  /* 0x00000000030095a7 */ /* 0x000ea4000802007f */
[----:B--2---:R-:W-:Y:S05]  /*5170*/  @!P1 BRA `(.L_x_17) ;  /* 0xfffffffc00f09947 */ /* 0x004fea000383ffff */
[----:B------:R-:W-:Y:S05]  /*5180*/  BRA `(.L_x_16) ;  /* 0xffffffc000b07947 */ /* 0x000fea000383ffff */
.L_x_22:
[----:B-1----:R-:W-:-:S04]  /*5190*/  IMAD.U32 R3, RZ, RZ, UR4 ;  /* 0x00000004ff037e24 */ /* 0x002fc8000f8e00ff */
[----:B------:R1:W2:Y:S03]  /*51a0*/  SYNCS.PHASECHK.TRANS64.TRYWAIT P1, [R3+URZ], R2 ;  /* 0x00000002030075a7 */ /* 0x0002a6000802017f */
[----:B--2---:R-:W-:Y:S05]  /*51b0*/  @!P1 NANOSLEEP.SYNCS 0x989680 ;  /* 0x009896800000995d */ /* 0x004fea0003900000 */
[----:B------:R-:W2:Y:S02]  /*51c0*/  @!P1 SYNCS.PHASECHK.TRANS64 P1, [R3+URZ], R2 ;  /* 0x00000002030095a7 */ /* 0x000ea4000802007f */
[----:B--2---:R-:W-:Y:S05]  /*51d0*/  @!P1 BRA `(.L_x_22) ;  /* 0xfffffffc00ec9947 */ /* 0x004fea000383ffff */
[----:B------:R-:W-:Y:S05]  /*51e0*/  BRA `(.L_x_21) ;  /* 0xffffffc800d47947 */ /* 0x000fea000383ffff */
.L_x_51:
[----:B------:R-:W-:Y:S01]  /*51f0*/  BSSY B1, `(.L_x_70) ;  /* 0x0000006000017945 */ /* 0x000fe20003800000 */
[----:B------:R-:W-:-:S07]  /*5200*/  IMAD.MOV.U32 R15, RZ, RZ, -0x1 ;  /* 0xffffffffff0f7424 */ /* 0x000fce00078e00ff */
[----:B------:R-:W-:Y:S05]  /*5210*/  WARPSYNC.COLLECTIVE R15, `(.L_x_71) ;  /* 0x000000000f0c7348 */ /* 0x000fea0003c00000 */
[----:B------:R-:W-:Y:S02]  /*5220*/  ELECT P6, UR62, PT ;  /* 0x00000000003e782f */ /* 0x000fe400038c0000 */
[----:B------:R-:W-:Y:S01]  /*5230*/  MOV R14, UR62 ;  /* 0x0000003e000e7c02 */ /* 0x000fe20008000f00 */
[----:B------:R-:W-:Y:S10]  /*5240*/  ENDCOLLECTIVE ;  /* 0x000000000000791b */ /* 0x000ff40003800000 */
.L_x_71:
[----:B------:R-:W-:Y:S05]  /*5250*/  BSYNC B1 ;  /* 0x0000000000017941 */ /* 0x000fea0003800000 */
.L_x_70:
[----:B------:R-:W-:Y:S05]  /*5260*/  BRA `(.L_x_72) ;  /* 0xffffffec00dc7947 */ /* 0x000fea000383ffff */
.L_x_54:
[----:B-1----:R1:W2:Y:S02]  /*5270*/  SYNCS.PHASECHK.TRANS64.TRYWAIT P1, [R14+URZ+0x18], R5 ;  /* 0x000018050e0075a7 */ /* 0x0022a4000802017f */
[----:B--2---:R-:W-:Y:S05]  /*5280*/  @!P1 NANOSLEEP.SYNCS 0x989680 ;  /* 0x009896800000995d */ /* 0x004fea0003900000 */
[----:B------:R-:W2:Y:S02]  /*5290*/  @!P1 SYNCS.PHASECHK.TRANS64 P1, [R14+URZ+0x18], R5 ;  /* 0x000018050e0095a7 */ /* 0x000ea4000802007f */
[----:B--2---:R-:W-:Y:S05]  /*52a0*/  @!P1 BRA `(.L_x_54) ;  /* 0xfffffffc00f09947 */ /* 0x004fea000383ffff */
[----:B------:R-:W-:Y:S05]  /*52b0*/  BRA `(.L_x_73) ;  /* 0xfffffff000107947 */ /* 0x000fea000383ffff */
.L_x_63:
[----:B------:R-:W-:Y:S01]  /*52c0*/  BSSY B0, `(.L_x_74) ;  /* 0x0000006000007945 */ /* 0x000fe20003800000 */
[----:B------:R-:W-:-:S07]  /*52d0*/  IMAD.MOV.U32 R15, RZ, RZ, -0x1 ;  /* 0xffffffffff0f7424 */ /* 0x000fce00078e00ff */
[----:B------:R-:W-:Y:S05]  /*52e0*/  WARPSYNC.COLLECTIVE R15, `(.L_x_75) ;  /* 0x000000000f0c7348 */ /* 0x000fea0003c00000 */
[----:B------:R-:W-:Y:S02]  /*52f0*/  ELECT P6, UR62, PT ;  /* 0x00000000003e782f */ /* 0x000fe400038c0000 */
[----:B------:R-:W-:Y:S01]  /*5300*/  MOV R14, UR62 ;  /* 0x0000003e000e7c02 */ /* 0x000fe20008000f00 */
[----:B------:R-:W-:Y:S10]  /*5310*/  ENDCOLLECTIVE ;  /* 0x000000000000791b */ /* 0x000ff40003800000 */
.L_x_75:
[----:B------:R-:W-:Y:S05]  /*5320*/  BSYNC B0 ;  /* 0x0000000000007941 */ /* 0x000fea0003800000 */
.L_x_74:
[----:B------:R-:W-:Y:S05]  /*5330*/  BRA `(.L_x_76) ;  /* 0xfffffff800f07947 */ /* 0x000fea000383ffff */
.L_x_67:
[----:B0-----:R0:W1:Y:S02]  /*5340*/  SYNCS.PHASECHK.TRANS64.TRYWAIT P0, [R7+URZ], R4 ;  /* 0x00000004070075a7 */ /* 0x001064000800017f */
[----:B-1----:R-:W-:Y:S05]  /*5350*/  @!P0 NANOSLEEP.SYNCS 0x989680 ;  /* 0x009896800000895d */ /* 0x002fea0003900000 */
[----:B------:R-:W1:Y:S02]  /*5360*/  @!P0 SYNCS.PHASECHK.TRANS64 P0, [R7+URZ], R4 ;  /* 0x00000004070085a7 */ /* 0x000e64000800007f */
[----:B-1----:R-:W-:Y:S05]  /*5370*/  @!P0 BRA `(.L_x_67) ;  /* 0xfffffffc00f08947 */ /* 0x002fea000383ffff */
[----:B------:R-:W-:Y:S05]  /*5380*/  BRA `(.L_x_77) ;  /* 0xfffffffc00307947 */ /* 0x000fea000383ffff */
.L_x_68:
[----:B0-----:R0:W1:Y:S02]  /*5390*/  SYNCS.PHASECHK.TRANS64.TRYWAIT P0, [R6+URZ], R5 ;  /* 0x00000005060075a7 */ /* 0x001064000800017f */
[----:B-1----:R-:W-:Y:S05]  /*53a0*/  @!P0 NANOSLEEP.SYNCS 0x989680 ;  /* 0x009896800000895d */ /* 0x002fea0003900000 */
[----:B------:R-:W1:Y:S02]  /*53b0*/  @!P0 SYNCS.PHASECHK.TRANS64 P0, [R6+URZ], R5 ;  /* 0x00000005060085a7 */ /* 0x000e64000800007f */
[----:B-1----:R-:W-:Y:S05]  /*53c0*/  @!P0 BRA `(.L_x_68) ;  /* 0xfffffffc00f08947 */ /* 0x002fea000383ffff */
[----:B------:R-:W-:Y:S05]  /*53d0*/  BRA `(.L_x_78) ;  /* 0xfffffffc00387947 */ /* 0x000fea000383ffff */
.L_x_79:
[----:B------:R-:W-:-:S00]  /*53e0*/  BRA `(.L_x_79) ;  /* 0xfffffffc00fc7947 */ /* 0x000fc0000383ffff */
[----:B------:R-:W-:-:S00]  /*53f0*/  NOP ;  /* 0x0000000000007918 */ /* 0x000fc00000000000 */
        /* <DEDUP_REMOVED lines=8> */
.L_x_80:


//--------------------- .nv.global.init           --------------------------
	.section	.nv.global.init,"aw",@progbits
.nv.global.init:
	.type		$str$22,@object
	.size		$str$22,($str$23 - $str$22)
$str$22:
        /*0000*/ 	.byte	0x6b, 0x5f, 0x74, 0x69, 0x6c, 0x65, 0x5f, 0x63, 0x6f, 0x75, 0x6e, 0x74, 0x20, 0x3e, 0x3d, 0x20
        /*0010*/ 	.byte	0x31, 0x00
	.type		$str$23,@object
	.size		$str$23,(__unnamed_1 - $str$23)
$str$23:
        /*0012*/ 	.byte	0x2f, 0x74, 0x6d, 0x70, 0x2f, 0x63, 0x75, 0x74, 0x6c, 0x61, 0x73, 0x73, 0x5f, 0x73, 0x77, 0x65
        /*0022*/ 	.byte	0x65, 0x70, 0x5f, 0x73, 0x72, 0x63, 0x2f, 0x69, 0x6e, 0x63, 0x6c, 0x75, 0x64, 0x65, 0x2f, 0x63
        /*0032*/ 	.byte	0x75, 0x74, 0x6c, 0x61, 0x73, 0x73, 0x2f, 0x67, 0x65, 0x6d, 0x6d, 0x2f, 0x63, 0x6f, 0x6c, 0x6c
        /*0042*/ 	.byte	0x65, 0x63, 0x74, 0x69, 0x76, 0x65, 0x2f, 0x73, 0x6d, 0x39, 0x30, 0x5f, 0x6d, 0x6d, 0x61, 0x5f
        /*0052*/ 	.byte	0x74, 0x6d, 0x61, 0x5f, 0x67, 0x6d, 0x6d, 0x61, 0x5f, 0x73, 0x73, 0x5f, 0x77, 0x61, 0x72, 0x70
        /*0062*/ 	.byte	0x73, 0x70, 0x65, 0x63, 0x69, 0x61, 0x6c, 0x69, 0x7a, 0x65, 0x64, 0x2e, 0x68, 0x70, 0x70, 0x00
	.type		__unnamed_1,@object
	.size		__unnamed_1,(.L_0 - __unnamed_1)
__unnamed_1:
        /*0072*/ 	.byte	0x76, 0x6f, 0x69, 0x64, 0x20, 0x63, 0x75, 0x74, 0x6c, 0x61, 0x73, 0x73, 0x3a, 0x3a, 0x67, 0x65
        /* <DEDUP_REMOVED lines=180> */
        /*0bc2*/ 	.byte	0x5d, 0x00
.L_0:


//--------------------- .nv.shared._ZN7cutlass13device_kernelINS_4gemm6kernel13GemmUniversalIN4cute5tupleIJiiiiEEENS1_10collective13CollectiveMmaINS1_34MainloopSm90TmaGmmaWarpSpecializedILi3ENS5_IJNS4_1CILi1EEESB_SB_EEENS1_35KernelTmaWarpSpecializedCooperativeEEENS5_IJNSA_ILi128EEENSA_ILi16EEENSA_ILi256EEEEEENS_10bfloat16_tENS5_IJlSB_lEEESJ_SK_NS4_8TiledMMAINS4_8MMA_AtomIJNS4_4SM904GMMA27MMA_64x16x16_F32BF16BF16_SSILNSO_5MajorE0ELSQ_0ELNSO_7ScaleInE1ELSR_1EEEEEENS4_6LayoutINS5_IJNSA_ILi2EEESB_SB_EEENS5_IJSB_NSA_ILi0EEESX_EEEEENS5_IJNS4_10UnderscoreES10_S10_EEEEENS4_13SM90_TMA_LOADENS4_14ComposedLayoutINS4_7SwizzleILi3ELi4ELi3EEENS4_18smem_ptr_flag_bitsILi16EEENSU_INS5_IJNSA_ILi8EEENSA_ILi64EEEEEENS5_IJS1A_SB_EEEEEEEvNS4_8identityES13_S1E_vS1F_EENS_8epilogue10collective6detail29Sm90TmaWarpSpecializedAdapterINS1I_15DefaultEpilogueISJ_SK_SK_NS1H_6thread17LinearCombinationISJ_Li1EffLNS1M_9ScaleType4KindE0ELNS_15FloatRoundStyleE2ESJ_EENS1_15EpilogueDefaultEEEEEvvEEEEvNT_6ParamsE --------------------------
	.section	.nv.shared._ZN7cutlass13device_kernelINS_4gemm6kernel13GemmUniversalIN4cute5tupleIJiiiiEEENS1_10collective13CollectiveMmaINS1_34MainloopSm90TmaGmmaWarpSpecializedILi3ENS5_IJNS4_1CILi1EEESB_SB_EEENS1_35KernelTmaWarpSpecializedCooperativeEEENS5_IJNSA_ILi128EEENSA_ILi16EEENSA_ILi256EEEEEENS_10bfloat16_tENS5_IJlSB_lEEESJ_SK_NS4_8TiledMMAINS4_8MMA_AtomIJNS4_4SM904GMMA27MMA_64x16x16_F32BF16BF16_SSILNSO_5MajorE0ELSQ_0ELNSO_7ScaleInE1ELSR_1EEEEEENS4_6LayoutINS5_IJNSA_ILi2EEESB_SB_EEENS5_IJSB_NSA_ILi0EEESX_EEEEENS5_IJNS4_10UnderscoreES10_S10_EEEEENS4_13SM90_TMA_LOADENS4_14ComposedLayoutINS4_7SwizzleILi3ELi4ELi3EEENS4_18smem_ptr_flag_bitsILi16EEENSU_INS5_IJNSA_ILi8EEENSA_ILi64EEEEEENS5_IJS1A_SB_EEEEEEEvNS4_8identityES13_S1E_vS1F_EENS_8epilogue10collective6detail29Sm90TmaWarpSpecializedAdapterINS1I_15DefaultEpilogueISJ_SK_SK_NS1H_6thread17LinearCombinationISJ_Li1EffLNS1M_9ScaleType4KindE0ELNS_15FloatRoundStyleE2ESJ_EENS1_15EpilogueDefaultEEEEEvvEEEEvNT_6ParamsE,"aw",@nobits
	.sectionflags	@""
	.align	16
	.zero		1024


//--------------------- .nv.shared.reserved.0     --------------------------
	.section	.nv.shared.reserved.0,"aw",@nobits
	.weak		__nv_reservedSMEM_offset_0_alias
	.size		__nv_reservedSMEM_offset_0_alias, 0, 0
	.other		__nv_reservedSMEM_offset_0_alias,@"STO_CUDA_RESERVED_SHARED STV_DEFAULT"
__nv_reservedSMEM_offset_0_alias:
	.zero		0


//--------------------- .nv.global                --------------------------
	.section	.nv.global,"aw",@nobits
.nv.global:
	.type		_ZN39_INTERNAL_efb087d2_4_k_cu_ecca0c78_38984cute1_E,@object
	.size		_ZN39_INTERNAL_efb087d2_4_k_cu_ecca0c78_38984cute1_E,(_ZN39_INTERNAL_efb087d2_4_k_cu_ecca0c78_38984cuda3std3__45__cpo6cbeginE - _ZN39_INTERNAL_efb087d2_4_k_cu_ecca0c78_38984cute1_E)
_ZN39_INTERNAL_efb087d2_4_k_cu_ecca0c78_38984cute1_E:
	.zero		1
	.type		_ZN39_INTERNAL_efb087d2_4_k_cu_ecca0c78_38984cuda3std3__45__cpo6cbeginE,@object
	.size		_ZN39_INTERNAL_efb087d2_4_k_cu_ecca0c78_38984cuda3std3__45__cpo6cbeginE,(_ZN39_INTERNAL_efb087d2_4_k_cu_ecca0c78_38984cuda3std3__48in_placeE - _ZN39_INTERNAL_efb087d2_4_k_cu_ecca0c78_38984cuda3std3__45__cpo6cbeginE)
_ZN39_INTERNAL_efb087d2_4_k_cu_ecca0c78_38984cuda3std3__45__cpo6cbeginE:
	.zero		1
	.type		_ZN39_INTERNAL_efb087d2_4_k_cu_ecca0c78_38984cuda3std3__48in_placeE,@object
	.size		_ZN39_INTERNAL_efb087d2_4_k_cu_ecca0c78_38984cuda3std3__48in_placeE,(_ZN39_INTERNAL_efb087d2_4_k_cu_ecca0c78_38984cuda3std6ranges3__45__cpo9iter_moveE - _ZN39_INTERNAL_efb087d2_4_k_cu_ecca0c78_38984cuda3std3__48in_placeE)
_ZN39_INTERNAL_efb087d2_4_k_cu_ecca0c78_38984cuda3std3__48in_placeE:
	.zero		1
	.type		_ZN39_INTERNAL_efb087d2_4_k_cu_ecca0c78_38984cuda3std6ranges3__45__cpo9iter_moveE,@object
	.size		_ZN39_INTERNAL_efb087d2_4_k_cu_ecca0c78_38984cuda3std6ranges3__45__cpo9iter_moveE,(_ZN39_INTERNAL_efb087d2_4_k_cu_ecca0c78_38984cuda3std3__45__cpo5beginE - _ZN39_INTERNAL_efb087d2_4_k_cu_ecca0c78_38984cuda3std6ranges3__45__cpo9iter_moveE)
_ZN39_INTERNAL_efb087d2_4_k_cu_ecca0c78_38984cuda3std6ranges3__45__cpo9iter_moveE:
	.zero		1
	.type		_ZN39_INTERNAL_efb087d2_4_k_cu_ecca0c78_38984cuda3std3__45__cpo5beginE,@object
	.size		_ZN39_INTERNAL_efb087d2_4_k_cu_ecca0c78_38984cuda3std3__45__cpo5beginE,(_ZN39_INTERNAL_efb087d2_4_k_cu_ecca0c78_38984cuda3std3__441_GLOBAL__N__efb087d2_4_k_cu_ecca0c78_38986ignoreE - _ZN39_INTERNAL_efb087d2_4_k_cu_ecca0c78_38984cuda3std3__45__cpo5beginE)
_ZN39_INTERNAL_efb087d2_4_k_cu_ecca0c78_38984cuda3std3__45__cpo5beginE:
	.zero		1
	.type		_ZN39_INTERNAL_efb087d2_4_k_cu_ecca0c78_38984cuda3std3__441_GLOBAL__N__efb087d2_4_k_cu_ecca0c78_38986ignoreE,@object
	.size		_ZN39_INTERNAL_efb087d2_4_k_cu_ecca0c78_38984cuda3std3__441_GLOBAL__N__efb087d2_4_k_cu_ecca0c78_38986ignoreE,(_ZN39_INTERNAL_efb087d2_4_k_cu_ecca0c78_38984cute7productE - _ZN39_INTERNAL_efb087d2_4_k_cu_ecca0c78_38984cuda3std3__441_GLOBAL__N__efb087d2_4_k_cu_ecca0c78_38986ignoreE)
_ZN39_INTERNAL_efb087d2_4_k_cu_ecca0c78_38984cuda3std3__441_GLOBAL__N__efb087d2_4_k_cu_ecca0c78_38986ignoreE:
	.zero		1
	.type		_ZN39_INTERNAL_efb087d2_4_k_cu_ecca0c78_38984cute7productE,@object
	.size		_ZN39_INTERNAL_efb087d2_4_k_cu_ecca0c78_38984cute7productE,(_ZN39_INTERNAL_efb087d2_4_k_cu_ecca0c78_38984cuda3std3__45__cpo3endE - _ZN39_INTERNAL_efb087d2_4_k_cu_ecca0c78_38984cute7productE)
_ZN39_INTERNAL_efb087d2_4_k_cu_ecca0c78_38984cute7productE:
	.zero		1
	.type		_ZN39_INTERNAL_efb087d2_4_k_cu_ecca0c78_38984cuda3std3__45__cpo3endE,@object
	.size		_ZN39_INTERNAL_efb087d2_4_k_cu_ecca0c78_38984cuda3std3__45__cpo3endE,(_ZN39_INTERNAL_efb087d2_4_k_cu_ecca0c78_38984cuda3std3__419piecewise_constructE - _ZN39_INTERNAL_efb087d2_4_k_cu_ecca0c78_38984cuda3std3__45__cpo3endE)
_ZN39_INTERNAL_efb087d2_4_k_cu_ecca0c78_38984cuda3std3__45__cpo3endE:
	.zero		1
	.type		_ZN39_INTERNAL_efb087d2_4_k_cu_ecca0c78_38984cuda3std3__419piecewise_constructE,@object
	.size		_ZN39_INTERNAL_efb087d2_4_k_cu_ecca0c78_38984cuda3std3__419piecewise_constructE,(_ZN39_INTERNAL_efb087d2_4_k_cu_ecca0c78_38984cuda3std3__45__cpo4cendE - _ZN39_INTERNAL_efb087d2_4_k_cu_ecca0c78_38984cuda3std3__419piecewise_constructE)
_ZN39_INTERNAL_efb087d2_4_k_cu_ecca0c78_38984cuda3std3__419piecewise_constructE:
	.zero		1
	.type		_ZN39_INTERNAL_efb087d2_4_k_cu_ecca0c78_38984cuda3std3__45__cpo4cendE,@object
	.size		_ZN39_INTERNAL_efb087d2_4_k_cu_ecca0c78_38984cuda3std3__45__cpo4cendE,(_ZN39_INTERNAL_efb087d2_4_k_cu_ecca0c78_38984cuda3std6ranges3__45__cpo4swapE - _ZN39_INTERNAL_efb087d2_4_k_cu_ecca0c78_38984cuda3std3__45__cpo4cendE)
_ZN39_INTERNAL_efb087d2_4_k_cu_ecca0c78_38984cuda3std3__45__cpo4cendE:
	.zero		1
	.type		_ZN39_INTERNAL_efb087d2_4_k_cu_ecca0c78_38984cuda3std6ranges3__45__cpo4swapE,@object
	.size		_ZN39_INTERNAL_efb087d2_4_k_cu_ecca0c78_38984cuda3std6ranges3__45__cpo4swapE,(.L_8 - _ZN39_INTERNAL_efb087d2_4_k_cu_ecca0c78_38984cuda3std6ranges3__45__cpo4swapE)
_ZN39_INTERNAL_efb087d2_4_k_cu_ecca0c78_38984cuda3std6ranges3__45__cpo4swapE:
	.zero		1
.L_8:


//--------------------- .nv.constant0._ZN7cutlass13device_kernelINS_4gemm6kernel13GemmUniversalIN4cute5tupleIJiiiiEEENS1_10collective13CollectiveMmaINS1_34MainloopSm90TmaGmmaWarpSpecializedILi3ENS5_IJNS4_1CILi1EEESB_SB_EEENS1_35KernelTmaWarpSpecializedCooperativeEEENS5_IJNSA_ILi128EEENSA_ILi16EEENSA_ILi256EEEEEENS_10bfloat16_tENS5_IJlSB_lEEESJ_SK_NS4_8TiledMMAINS4_8MMA_AtomIJNS4_4SM904GMMA27MMA_64x16x16_F32BF16BF16_SSILNSO_5MajorE0ELSQ_0ELNSO_7ScaleInE1ELSR_1EEEEEENS4_6LayoutINS5_IJNSA_ILi2EEESB_SB_EEENS5_IJSB_NSA_ILi0EEESX_EEEEENS5_IJNS4_10UnderscoreES10_S10_EEEEENS4_13SM90_TMA_LOADENS4_14ComposedLayoutINS4_7SwizzleILi3ELi4ELi3EEENS4_18smem_ptr_flag_bitsILi16EEENSU_INS5_IJNSA_ILi8EEENSA_ILi64EEEEEENS5_IJS1A_SB_EEEEEEEvNS4_8identityES13_S1E_vS1F_EENS_8epilogue10collective6detail29Sm90TmaWarpSpecializedAdapterINS1I_15DefaultEpilogueISJ_SK_SK_NS1H_6thread17LinearCombinationISJ_Li1EffLNS1M_9ScaleType4KindE0ELNS_15FloatRoundStyleE2ESJ_EENS1_15EpilogueDefaultEEEEEvvEEEEvNT_6ParamsE --------------------------
	.section	.nv.constant0._ZN7cutlass13device_kernelINS_4gemm6kernel13GemmUniversalIN4cute5tupleIJiiiiEEENS1_10collective13CollectiveMmaINS1_34MainloopSm90TmaGmmaWarpSpecializedILi3ENS5_IJNS4_1CILi1EEESB_SB_EEENS1_35KernelTmaWarpSpecializedCooperativeEEENS5_IJNSA_ILi128EEENSA_ILi16EEENSA_ILi256EEEEEENS_10bfloat16_tENS5_IJlSB_lEEESJ_SK_NS4_8TiledMMAINS4_8MMA_AtomIJNS4_4SM904GMMA27MMA_64x16x16_F32BF16BF16_SSILNSO_5MajorE0ELSQ_0ELNSO_7ScaleInE1ELSR_1EEEEEENS4_6LayoutINS5_IJNSA_ILi2EEESB_SB_EEENS5_IJSB_NSA_ILi0EEESX_EEEEENS5_IJNS4_10UnderscoreES10_S10_EEEEENS4_13SM90_TMA_LOADENS4_14ComposedLayoutINS4_7SwizzleILi3ELi4ELi3EEENS4_18smem_ptr_flag_bitsILi16EEENSU_INS5_IJNSA_ILi8EEENSA_ILi64EEEEEENS5_IJS1A_SB_EEEEEEEvNS4_8identityES13_S1E_vS1F_EENS_8epilogue10collective6detail29Sm90TmaWarpSpecializedAdapterINS1I_15DefaultEpilogueISJ_SK_SK_NS1H_6thread17LinearCombinationISJ_Li1EffLNS1M_9ScaleType4KindE0ELNS_15FloatRoundStyleE2ESJ_EENS1_15EpilogueDefaultEEEEEvvEEEEvNT_6ParamsE,"a",@progbits
	.sectionflags	@""
	.align	4
.nv.constant0._ZN7cutlass13device_kernelINS_4gemm6kernel13GemmUniversalIN4cute5tupleIJiiiiEEENS1_10collective13CollectiveMmaINS1_34MainloopSm90TmaGmmaWarpSpecializedILi3ENS5_IJNS4_1CILi1EEESB_SB_EEENS1_35KernelTmaWarpSpecializedCooperativeEEENS5_IJNSA_ILi128EEENSA_ILi16EEENSA_ILi256EEEEEENS_10bfloat16_tENS5_IJlSB_lEEESJ_SK_NS4_8TiledMMAINS4_8MMA_AtomIJNS4_4SM904GMMA27MMA_64x16x16_F32BF16BF16_SSILNSO_5MajorE0ELSQ_0ELNSO_7ScaleInE1ELSR_1EEEEEENS4_6LayoutINS5_IJNSA_ILi2EEESB_SB_EEENS5_IJSB_NSA_ILi0EEESX_EEEEENS5_IJNS4_10UnderscoreES10_S10_EEEEENS4_13SM90_TMA_LOADENS4_14ComposedLayoutINS4_7SwizzleILi3ELi4ELi3EEENS4_18smem_ptr_flag_bitsILi16EEENSU_INS5_IJNSA_ILi8EEENSA_ILi64EEEEEENS5_IJS1A_SB_EEEEEEEvNS4_8identityES13_S1E_vS1F_EENS_8epilogue10collective6detail29Sm90TmaWarpSpecializedAdapterINS1I_15DefaultEpilogueISJ_SK_SK_NS1H_6thread17LinearCombinationISJ_Li1EffLNS1M_9ScaleType4KindE0ELNS_15FloatRoundStyleE2ESJ_EENS1_15EpilogueDefaultEEEEEvvEEEEvNT_6ParamsE:
	.zero		1664


//--------------------- SYMBOLS --------------------------

	.type		.nv.reservedSmem.offset0,@object
	.size		.nv.reservedSmem.offset0,0x4
	.type		__assertfail,@function
